	.target	sm_90a

	.elftype	@"ET_EXEC"


//--------------------- .note.nv.tkinfo           --------------------------
	.section	.note.nv.tkinfo,"",@"SHT_NOTE"
	.sectionflags	@"SHF_NOTE_NV_TKINFO"
	.tkinfo
        /*0018*/ 	.word	0x00000002
        /*0030*/ 	.string	""
        /*0030*/ 	.string	"ptxas"
        /*0030*/ 	.string	"Cuda compilation tools, release 13.0, V13.0.88"
        /*0030*/ 	.string	"Build cuda_13.0.r13.0/compiler.36424714_0"
        /*0030*/ 	.string	"-v  -suppress-debug-info  -lineinfo  -arch sm_90a "



//--------------------- .note.nv.cuinfo           --------------------------
	.section	.note.nv.cuinfo,"",@"SHT_NOTE"
	.sectionflags	@"SHF_NOTE_NV_CUINFO"
        /*0018*/ 	.short	0x0002
        /*001a*/ 	.short	0x005a
        /*001c*/ 	.short	0x0082
	.zero		2


//--------------------- .nv.info                  --------------------------
	.section	.nv.info,"",@"SHT_CUDA_INFO"
	.align	4


	//----- nvinfo : EIATTR_REGCOUNT
	.align		4
        /*0000*/ 	.byte	0x04, 0x2f
        /*0002*/ 	.short	(.L_2 - .L_1)
	.align		4
.L_1:
        /*0004*/ 	.word	index@(attn_fwd)
        /*0008*/ 	.word	0x000000a8


	//----- nvinfo : EIATTR_FRAME_SIZE
	.align		4
.L_2:
        /*000c*/ 	.byte	0x04, 0x11
        /*000e*/ 	.short	(.L_4 - .L_3)
	.align		4
.L_3:
        /*0010*/ 	.word	index@(attn_fwd)
        /*0014*/ 	.word	0x00000000


	//----- nvinfo : EIATTR_MIN_STACK_SIZE
	.align		4
.L_4:
        /*0018*/ 	.byte	0x04, 0x12
        /*001a*/ 	.short	(.L_6 - .L_5)
	.align		4
.L_5:
        /*001c*/ 	.word	index@(attn_fwd)
        /*0020*/ 	.word	0x00000000
.L_6:


//--------------------- .nv.compat                --------------------------
	.section	.nv.compat,"",@"SHT_CUDA_COMPAT_INFO"
	.align	4
        /*0000*/ 	.byte	0x02, 0x09, 0x01, 0x00, 0x02, 0x02, 0x01, 0x00, 0x02, 0x05, 0x05, 0x00, 0x03, 0x07, 0x01, 0x01
        /*0010*/ 	.byte	0x02, 0x03, 0x00, 0x00, 0x02, 0x06, 0x01, 0x00, 0x04, 0x0b, 0x08, 0x00, 0x00, 0x00, 0x00, 0x00
        /*0020*/ 	.byte	0x00, 0x00, 0x00, 0x00


//--------------------- .nv.info.attn_fwd         --------------------------
	.section	.nv.info.attn_fwd,"",@"SHT_CUDA_INFO"
	.sectionflags	@""
	.align	4


	//----- nvinfo : EIATTR_CUDA_API_VERSION
	.align		4
        /*0000*/ 	.byte	0x04, 0x37
        /*0002*/ 	.short	(.L_8 - .L_7)
.L_7:
        /*0004*/ 	.word	0x00000082


	//----- nvinfo : EIATTR_KPARAM_INFO
	.align		4
.L_8:
        /*0008*/ 	.byte	0x04, 0x17
        /*000a*/ 	.short	(.L_10 - .L_9)
.L_9:
        /*000c*/ 	.word	0x00000000
        /*0010*/ 	.short	0x0019
        /*0012*/ 	.short	0x0080
        /*0014*/ 	.byte	0x00, 0xf4, 0x21, 0x00


	//----- nvinfo : EIATTR_KPARAM_INFO
	.align		4
.L_10:
        /*0018*/ 	.byte	0x04, 0x17
        /*001a*/ 	.short	(.L_12 - .L_11)
.L_11:
        /*001c*/ 	.word	0x00000000
        /*0020*/ 	.short	0x0018
        /*0022*/ 	.short	0x0078
        /*0024*/ 	.byte	0x00, 0xf4, 0x21, 0x00


	//----- nvinfo : EIATTR_KPARAM_INFO
	.align		4
.L_12:
        /*0028*/ 	.byte	0x04, 0x17
        /*002a*/ 	.short	(.L_14 - .L_13)
.L_13:
        /*002c*/ 	.word	0x00000000
        /*0030*/ 	.short	0x0017
        /*0032*/ 	.short	0x0070
        /*0034*/ 	.byte	0x00, 0xf0, 0x11, 0x00


	//----- nvinfo : EIATTR_KPARAM_INFO
	.align		4
.L_14:
        /*0038*/ 	.byte	0x04, 0x17
        /*003a*/ 	.short	(.L_16 - .L_15)
.L_15:
        /*003c*/ 	.word	0x00000000
        /*0040*/ 	.short	0x0016
        /*0042*/ 	.short	0x006c
        /*0044*/ 	.byte	0x00, 0xf0, 0x11, 0x00


	//----- nvinfo : EIATTR_KPARAM_INFO
	.align		4
.L_16:
        /*0048*/ 	.byte	0x04, 0x17
        /*004a*/ 	.short	(.L_18 - .L_17)
.L_17:
        /*004c*/ 	.word	0x00000000
        /*0050*/ 	.short	0x0015
        /*0052*/ 	.short	0x0068
        /*0054*/ 	.byte	0x00, 0xf0, 0x11, 0x00


	//----- nvinfo : EIATTR_KPARAM_INFO
	.align		4
.L_18:
        /*0058*/ 	.byte	0x04, 0x17
        /*005a*/ 	.short	(.L_20 - .L_19)
.L_19:
        /*005c*/ 	.word	0x00000000
        /*0060*/ 	.short	0x0014
        /*0062*/ 	.short	0x0064
        /*0064*/ 	.byte	0x00, 0xf0, 0x11, 0x00


	//----- nvinfo : EIATTR_KPARAM_INFO
	.align		4
.L_20:
        /*0068*/ 	.byte	0x04, 0x17
        /*006a*/ 	.short	(.L_22 - .L_21)
.L_21:
        /*006c*/ 	.word	0x00000000
        /*0070*/ 	.short	0x0013
        /*0072*/ 	.short	0x0060
        /*0074*/ 	.byte	0x00, 0xf0, 0x11, 0x00


	//----- nvinfo : EIATTR_KPARAM_INFO
	.align		4
.L_22:
        /*0078*/ 	.byte	0x04, 0x17
        /*007a*/ 	.short	(.L_24 - .L_23)
.L_23:
        /*007c*/ 	.word	0x00000000
        /*0080*/ 	.short	0x0012
        /*0082*/ 	.short	0x005c
        /*0084*/ 	.byte	0x00, 0xf0, 0x11, 0x00


	//----- nvinfo : EIATTR_KPARAM_INFO
	.align		4
.L_24:
        /*0088*/ 	.byte	0x04, 0x17
        /*008a*/ 	.short	(.L_26 - .L_25)
.L_25:
        /*008c*/ 	.word	0x00000000
        /*0090*/ 	.short	0x0011
        /*0092*/ 	.short	0x0058
        /*0094*/ 	.byte	0x00, 0xf0, 0x11, 0x00


	//----- nvinfo : EIATTR_KPARAM_INFO
	.align		4
.L_26:
        /*0098*/ 	.byte	0x04, 0x17
        /*009a*/ 	.short	(.L_28 - .L_27)
.L_27:
        /*009c*/ 	.word	0x00000000
        /*00a0*/ 	.short	0x0010
        /*00a2*/ 	.short	0x0054
        /*00a4*/ 	.byte	0x00, 0xf0, 0x11, 0x00


	//----- nvinfo : EIATTR_KPARAM_INFO
	.align		4
.L_28:
        /*00a8*/ 	.byte	0x04, 0x17
        /*00aa*/ 	.short	(.L_30 - .L_29)
.L_29:
        /*00ac*/ 	.word	0x00000000
        /*00b0*/ 	.short	0x000f
        /*00b2*/ 	.short	0x0050
        /*00b4*/ 	.byte	0x00, 0xf0, 0x11, 0x00


	//----- nvinfo : EIATTR_KPARAM_INFO
	.align		4
.L_30:
        /*00b8*/ 	.byte	0x04, 0x17
        /*00ba*/ 	.short	(.L_32 - .L_31)
.L_31:
        /*00bc*/ 	.word	0x00000000
        /*00c0*/ 	.short	0x000e
        /*00c2*/ 	.short	0x004c
        /*00c4*/ 	.byte	0x00, 0xf0, 0x11, 0x00


	//----- nvinfo : EIATTR_KPARAM_INFO
	.align		4
.L_32:
        /*00c8*/ 	.byte	0x04, 0x17
        /*00ca*/ 	.short	(.L_34 - .L_33)
.L_33:
        /*00cc*/ 	.word	0x00000000
        /*00d0*/ 	.short	0x000d
        /*00d2*/ 	.short	0x0048
        /*00d4*/ 	.byte	0x00, 0xf0, 0x11, 0x00


	//----- nvinfo : EIATTR_KPARAM_INFO
	.align		4
.L_34:
        /*00d8*/ 	.byte	0x04, 0x17
        /*00da*/ 	.short	(.L_36 - .L_35)
.L_35:
        /*00dc*/ 	.word	0x00000000
        /*00e0*/ 	.short	0x000c
        /*00e2*/ 	.short	0x0044
        /*00e4*/ 	.byte	0x00, 0xf0, 0x11, 0x00


	//----- nvinfo : EIATTR_KPARAM_INFO
	.align		4
.L_36:
        /*00e8*/ 	.byte	0x04, 0x17
        /*00ea*/ 	.short	(.L_38 - .L_37)
.L_37:
        /*00ec*/ 	.word	0x00000000
        /*00f0*/ 	.short	0x000b
        /*00f2*/ 	.short	0x0040
        /*00f4*/ 	.byte	0x00, 0xf0, 0x11, 0x00


	//----- nvinfo : EIATTR_KPARAM_INFO
	.align		4
.L_38:
        /*00f8*/ 	.byte	0x04, 0x17
        /*00fa*/ 	.short	(.L_40 - .L_39)
.L_39:
        /*00fc*/ 	.word	0x00000000
        /*0100*/ 	.short	0x000a
        /*0102*/ 	.short	0x003c
        /*0104*/ 	.byte	0x00, 0xf0, 0x11, 0x00


	//----- nvinfo : EIATTR_KPARAM_INFO
	.align		4
.L_40:
        /*0108*/ 	.byte	0x04, 0x17
        /*010a*/ 	.short	(.L_42 - .L_41)
.L_41:
        /*010c*/ 	.word	0x00000000
        /*0110*/ 	.short	0x0009
        /*0112*/ 	.short	0x0038
        /*0114*/ 	.byte	0x00, 0xf0, 0x11, 0x00


	//----- nvinfo : EIATTR_KPARAM_INFO
	.align		4
.L_42:
        /*0118*/ 	.byte	0x04, 0x17
        /*011a*/ 	.short	(.L_44 - .L_43)
.L_43:
        /*011c*/ 	.word	0x00000000
        /*0120*/ 	.short	0x0008
        /*0122*/ 	.short	0x0034
        /*0124*/ 	.byte	0x00, 0xf0, 0x11, 0x00


	//----- nvinfo : EIATTR_KPARAM_INFO
	.align		4
.L_44:
        /*0128*/ 	.byte	0x04, 0x17
        /*012a*/ 	.short	(.L_46 - .L_45)
.L_45:
        /*012c*/ 	.word	0x00000000
        /*0130*/ 	.short	0x0007
        /*0132*/ 	.short	0x0030
        /*0134*/ 	.byte	0x00, 0xf0, 0x11, 0x00


	//----- nvinfo : EIATTR_KPARAM_INFO
	.align		4
.L_46:
        /*0138*/ 	.byte	0x04, 0x17
        /*013a*/ 	.short	(.L_48 - .L_47)
.L_47:
        /*013c*/ 	.word	0x00000000
        /*0140*/ 	.short	0x0006
        /*0142*/ 	.short	0x002c
        /*0144*/ 	.byte	0x00, 0xf0, 0x11, 0x00


	//----- nvinfo : EIATTR_KPARAM_INFO
	.align		4
.L_48:
        /*0148*/ 	.byte	0x04, 0x17
        /*014a*/ 	.short	(.L_50 - .L_49)
.L_49:
        /*014c*/ 	.word	0x00000000
        /*0150*/ 	.short	0x0005
        /*0152*/ 	.short	0x0028
        /*0154*/ 	.byte	0x00, 0xf0, 0x11, 0x00


	//----- nvinfo : EIATTR_KPARAM_INFO
	.align		4
.L_50:
        /*0158*/ 	.byte	0x04, 0x17
        /*015a*/ 	.short	(.L_52 - .L_51)
.L_51:
        /*015c*/ 	.word	0x00000000
        /*0160*/ 	.short	0x0004
        /*0162*/ 	.short	0x0020
        /*0164*/ 	.byte	0x00, 0xf4, 0x21, 0x00


	//----- nvinfo : EIATTR_KPARAM_INFO
	.align		4
.L_52:
        /*0168*/ 	.byte	0x04, 0x17
        /*016a*/ 	.short	(.L_54 - .L_53)
.L_53:
        /*016c*/ 	.word	0x00000000
        /*0170*/ 	.short	0x0003
        /*0172*/ 	.short	0x0018
        /*0174*/ 	.byte	0x00, 0xf4, 0x21, 0x00


	//----- nvinfo : EIATTR_KPARAM_INFO
	.align		4
.L_54:
        /*0178*/ 	.byte	0x04, 0x17
        /*017a*/ 	.short	(.L_56 - .L_55)
.L_55:
        /*017c*/ 	.word	0x00000000
        /*0180*/ 	.short	0x0002
        /*0182*/ 	.short	0x0010
        /*0184*/ 	.byte	0x00, 0xf4, 0x21, 0x00


	//----- nvinfo : EIATTR_KPARAM_INFO
	.align		4
.L_56:
        /*0188*/ 	.byte	0x04, 0x17
        /*018a*/ 	.short	(.L_58 - .L_57)
.L_57:
        /*018c*/ 	.word	0x00000000
        /*0190*/ 	.short	0x0001
        /*0192*/ 	.short	0x0008
        /*0194*/ 	.byte	0x00, 0xf4, 0x21, 0x00


	//----- nvinfo : EIATTR_KPARAM_INFO
	.align		4
.L_58:
        /*0198*/ 	.byte	0x04, 0x17
        /*019a*/ 	.short	(.L_60 - .L_59)
.L_59:
        /*019c*/ 	.word	0x00000000
        /*01a0*/ 	.short	0x0000
        /*01a2*/ 	.short	0x0000
        /*01a4*/ 	.byte	0x00, 0xf4, 0x21, 0x00


	//----- nvinfo : EIATTR_SPARSE_MMA_MASK
	.align		4
.L_60:
        /*01a8*/ 	.byte	0x03, 0x50
        /*01aa*/ 	.short	0x0000


	//----- nvinfo : EIATTR_MAXREG_COUNT
	.align		4
        /*01ac*/ 	.byte	0x03, 0x1b
        /*01ae*/ 	.short	0x00ff


	//----- nvinfo : EIATTR_NUM_BARRIERS
	.align		4
        /*01b0*/ 	.byte	0x02, 0x4c
        /*01b2*/ 	.byte	0x01
	.zero		1


	//----- nvinfo : EIATTR_MERCURY_ISA_VERSION
	.align		4
        /*01b4*/ 	.byte	0x03, 0x5f
        /*01b6*/ 	.short	0x0101


	//----- nvinfo : EIATTR_COOP_GROUP_MASK_REGIDS
	.align		4
        /*01b8*/ 	.byte	0x04, 0x29
        /*01ba*/ 	.short	(.L_62 - .L_61)


	//   ....[0]....
.L_61:
        /*01bc*/ 	.word	0xffffffff


	//   ....[1]....
        /*01c0*/ 	.word	0xffffffff


	//   ....[2]....
        /*01c4*/ 	.word	0xffffffff


	//   ....[3]....
        /*01c8*/ 	.word	0xffffffff


	//   ....[4]....
        /*01cc*/ 	.word	0xffffffff


	//   ....[5]....
        /*01d0*/ 	.word	0xffffffff


	//   ....[6]....
        /*01d4*/ 	.word	0xffffffff


	//   ....[7]....
        /*01d8*/ 	.word	0xffffffff


	//----- nvinfo : EIATTR_COOP_GROUP_INSTR_OFFSETS
	.align		4
.L_62:
        /*01dc*/ 	.byte	0x04, 0x28
        /*01de*/ 	.short	(.L_64 - .L_63)


	//   ....[0]....
.L_63:
        /*01e0*/ 	.word	0x00001830


	//   ....[1]....
        /*01e4*/ 	.word	0x00001930


	//   ....[2]....
        /*01e8*/ 	.word	0x000019e0


	//   ....[3]....
        /*01ec*/ 	.word	0x00001a00


	//   ....[4]....
        /*01f0*/ 	.word	0x00002600


	//   ....[5]....
        /*01f4*/ 	.word	0x00002610


	//   ....[6]....
        /*01f8*/ 	.word	0x000026a0


	//   ....[7]....
        /*01fc*/ 	.word	0x000026c0


	//----- nvinfo : EIATTR_EXIT_INSTR_OFFSETS
	.align		4
.L_64:
        /*0200*/ 	.byte	0x04, 0x1c
        /*0202*/ 	.short	(.L_66 - .L_65)


	//   ....[0]....
.L_65:
        /*0204*/ 	.word	0x00003610


	//   ....[1]....
        /*0208*/ 	.word	0x00003640


	//----- nvinfo : EIATTR_REQNTID
	.align		4
.L_66:
        /*020c*/ 	.byte	0x04, 0x10
        /*020e*/ 	.short	(.L_68 - .L_67)
.L_67:
        /*0210*/ 	.word	0x00000080
        /*0214*/ 	.word	0x00000001
        /*0218*/ 	.word	0x00000001


	//----- nvinfo : EIATTR_CBANK_PARAM_SIZE
	.align		4
.L_68:
        /*021c*/ 	.byte	0x03, 0x19
        /*021e*/ 	.short	0x0088


	//----- nvinfo : EIATTR_PARAM_CBANK
	.align		4
        /*0220*/ 	.byte	0x04, 0x0a
        /*0222*/ 	.short	(.L_70 - .L_69)
	.align		4
.L_69:
        /*0224*/ 	.word	index@(.nv.constant0.attn_fwd)
        /*0228*/ 	.short	0x0210
        /*022a*/ 	.short	0x0088


	//----- nvinfo : EIATTR_SW_WAR
	.align		4
.L_70:
        /*022c*/ 	.byte	0x04, 0x36
        /*022e*/ 	.short	(.L_72 - .L_71)
.L_71:
        /*0230*/ 	.word	0x00000008
.L_72:


//--------------------- .nv.callgraph             --------------------------
	.section	.nv.callgraph,"",@"SHT_CUDA_CALLGRAPH"
	.align	4
	.sectionentsize	8
	.align		4
        /*0000*/ 	.word	0x00000000
	.align		4
        /*0004*/ 	.word	0xffffffff
	.align		4
        /*0008*/ 	.word	0x00000000
	.align		4
        /*000c*/ 	.word	0xfffffffe
	.align		4
        /*0010*/ 	.word	0x00000000
	.align		4
        /*0014*/ 	.word	0xfffffffd
	.align		4
        /*0018*/ 	.word	0x00000000
	.align		4
        /*001c*/ 	.word	0xfffffffc


//--------------------- .nv.constant4             --------------------------
	.section	.nv.constant4,"a",@progbits
	.align	8
	.align		8
.nv.constant4:
        /*0000*/ 	.dword	_$_str


//--------------------- .text.attn_fwd            --------------------------
	.section	.text.attn_fwd,"ax",@progbits
	.align	128
        .global         attn_fwd
        .type           attn_fwd,@function
        .size           attn_fwd,(.L_x_3 - attn_fwd)
        .other          attn_fwd,@"STO_CUDA_ENTRY STV_DEFAULT"
attn_fwd:
.text.attn_fwd:
[----:B------:R-:W-:Y:S01]  /*0000*/  LDC R1, c[0x0][0x28] ;  /* 0x00000a00ff017b82 */ /* 0x000fe20000000800 */
[----:B------:R-:W0:Y:S07]  /*0010*/  S2R R0, SR_TID.X ;  /* 0x0000000000007919 */ /* 0x000e2e0000002100 */
[----:B------:R-:W1:Y:S01]  /*0020*/  S2UR UR7, SR_CTAID.Y ;  /* 0x00000000000779c3 */ /* 0x000e620000002600 */
[----:B------:R-:W-:Y:S01]  /*0030*/  ULDC.64 UR4, c[0x0][0x240] ;  /* 0x0000900000047ab9 */ /* 0x000fe20000000a00 */
[----:B------:R-:W-:Y:S01]  /*0040*/  ULDC.64 UR10, c[0x0][0x208] ;  /* 0x00008200000a7ab9 */ /* 0x000fe20000000a00 */
[----:B------:R-:W2:Y:S05]  /*0050*/  S2R R3, SR_CTAID.X ;  /* 0x0000000000037919 */ /* 0x000eaa0000002500 */
[----:B------:R-:W3:Y:S08]  /*0060*/  LDC R14, c[0x0][0x248] ;  /* 0x00009200ff0e7b82 */ /* 0x000ef00000000800 */
[----:B------:R-:W4:Y:S01]  /*0070*/  LDC.64 R24, c[0x0][0x210] ;  /* 0x00008400ff187b82 */ /* 0x000f220000000a00 */
[----:B-1----:R-:W-:-:S04]  /*0080*/  UIMAD UR4, UR7, UR4, URZ ;  /* 0x00000004070472a4 */ /* 0x002fc8000f8e023f */
[----:B------:R-:W-:Y:S01]  /*0090*/  USHF.L.U32 UR6, UR4, 0x1, URZ ;  /* 0x0000000104067899 */ /* 0x000fe2000800063f */
[----:B0-----:R-:W-:Y:S02]  /*00a0*/  LOP3.LUT R18, R0, 0x1f, RZ, 0xc0, !PT ;  /* 0x0000001f00127812 */ /* 0x001fe400078ec0ff */
[----:B------:R-:W-:Y:S02]  /*00b0*/  SHF.R.U32.HI R22, RZ, 0x5, R0 ;  /* 0x00000005ff167819 */ /* 0x000fe40000011600 */
[----:B--2---:R-:W-:Y:S02]  /*00c0*/  LEA R2, R3, R18, 0x5 ;  /* 0x0000001203027211 */ /* 0x004fe400078e28ff */
[----:B------:R-:W-:-:S03]  /*00d0*/  SGXT.U32 R22, R22, 0x2 ;  /* 0x000000021616781a */ /* 0x000fc60000000000 */
[----:B------:R-:W-:Y:S01]  /*00e0*/  IMAD R3, R2, UR5, RZ ;  /* 0x0000000502037c24 */ /* 0x000fe2000f8e02ff */
[----:B------:R-:W-:Y:S01]  /*00f0*/  UIMAD.WIDE UR4, UR4, 0x2, URZ ;  /* 0x00000002040478a5 */ /* 0x000fe2000f8e023f */
[----:B---3--:R-:W-:Y:S02]  /*0100*/  IMAD R6, R22, R14, RZ ;  /* 0x0000000e16067224 */ /* 0x008fe400078e02ff */
[C---:B------:R-:W-:Y:S01]  /*0110*/  IMAD.HI R4, R3.reuse, 0x2, RZ ;  /* 0x0000000203047827 */ /* 0x040fe200078e02ff */
[----:B------:R-:W-:Y:S02]  /*0120*/  SHF.L.U32 R5, R3, 0x1, RZ ;  /* 0x0000000103057819 */ /* 0x000fe400000006ff */
[----:B------:R-:W-:Y:S02]  /*0130*/  LEA R3, R14, R6, 0x2 ;  /* 0x000000060e037211 */ /* 0x000fe400078e10ff */
[----:B----4-:R-:W-:-:S03]  /*0140*/  IADD3 R24, P0, P1, R5, UR6, R24 ;  /* 0x0000000605187c10 */ /* 0x010fc6000f91e018 */
[----:B------:R-:W-:Y:S01]  /*0150*/  IMAD R7, R14, 0x4, R3 ;  /* 0x000000040e077824 */ /* 0x000fe200078e0203 */
[----:B------:R-:W-:Y:S02]  /*0160*/  IADD3.X R26, R4, UR5, R25, P0, P1 ;  /* 0x00000005041a7c10 */ /* 0x000fe400087e2419 */
[CC--:B------:R-:W-:Y:S02]  /*0170*/  LEA R4, P0, R6.reuse, R24.reuse, 0x1 ;  /* 0x0000001806047211 */ /* 0x0c0fe400078008ff */
[----:B------:R-:W-:Y:S02]  /*0180*/  LEA R8, P1, R7, R24, 0x1 ;  /* 0x0000001807087211 */ /* 0x000fe400078208ff */
[----:B------:R-:W-:Y:S02]  /*0190*/  LEA.HI.X.SX32 R5, R6, R26, 0x1, P0 ;  /* 0x0000001a06057211 */ /* 0x000fe400000f0eff */
[----:B------:R-:W-:Y:S02]  /*01a0*/  LEA R6, P0, R3, R24, 0x1 ;  /* 0x0000001803067211 */ /* 0x000fe400078008ff */
[----:B------:R-:W-:Y:S01]  /*01b0*/  LEA R11, R14, R7, 0x2 ;  /* 0x000000070e0b7211 */ /* 0x000fe200078e10ff */
[----:B------:R0:W2:Y:S01]  /*01c0*/  LDG.E.U16 R20, desc[UR10][R4.64] ;  /* 0x0000000a04147981 */ /* 0x0000a2000c1e1500 */
[----:B------:R-:W-:-:S02]  /*01d0*/  LEA.HI.X.SX32 R9, R7, R26, 0x1, P1 ;  /* 0x0000001a07097211 */ /* 0x000fc400008f0eff */
[----:B------:R-:W-:Y:S02]  /*01e0*/  LEA.HI.X.SX32 R7, R3, R26, 0x1, P0 ;  /* 0x0000001a03077211 */ /* 0x000fe400000f0eff */
[----:B------:R-:W-:Y:S01]  /*01f0*/  LEA R3, R14, R11, 0x2 ;  /* 0x0000000b0e037211 */ /* 0x000fe200078e10ff */
[----:B------:R-:W3:Y:S01]  /*0200*/  LDG.E.U16 R8, desc[UR10][R8.64] ;  /* 0x0000000a08087981 */ /* 0x000ee2000c1e1500 */
[----:B------:R-:W-:Y:S02]  /*0210*/  LEA.HI R40, R0, 0x1c, RZ, 0x1b ;  /* 0x0000001c00287811 */ /* 0x000fe400078fd8ff */
[C---:B------:R-:W-:Y:S01]  /*0220*/  LEA R10, P0, R11.reuse, R24, 0x1 ;  /* 0x000000180b0a7211 */ /* 0x040fe200078008ff */
[----:B------:R-:W-:Y:S01]  /*0230*/  IMAD R19, R14, 0x4, R3 ;  /* 0x000000040e137824 */ /* 0x000fe200078e0203 */
[----:B------:R-:W4:Y:S01]  /*0240*/  LDG.E.U16 R7, desc[UR10][R6.64] ;  /* 0x0000000a06077981 */ /* 0x000f22000c1e1500 */
[----:B------:R-:W-:Y:S01]  /*0250*/  IMAD R17, R40, R14, RZ ;  /* 0x0000000e28117224 */ /* 0x000fe200078e02ff */
[----:B------:R-:W-:-:S02]  /*0260*/  LEA.HI.X.SX32 R11, R11, R26, 0x1, P0 ;  /* 0x0000001a0b0b7211 */ /* 0x000fc400000f0eff */
[-C--:B------:R-:W-:Y:S02]  /*0270*/  LEA R12, P0, R3, R24.reuse, 0x1 ;  /* 0x00000018030c7211 */ /* 0x080fe400078008ff */
[----:B------:R-:W-:Y:S02]  /*0280*/  LEA R15, R14, R19, 0x2 ;  /* 0x000000130e0f7211 */ /* 0x000fe400078e10ff */
[----:B------:R-:W-:Y:S01]  /*0290*/  LEA R16, P2, R17, R24, 0x1 ;  /* 0x0000001811107211 */ /* 0x000fe200078408ff */
[----:B------:R-:W5:Y:S01]  /*02a0*/  LDG.E.U16 R11, desc[UR10][R10.64] ;  /* 0x0000000a0a0b7981 */ /* 0x000f62000c1e1500 */
[----:B------:R-:W-:Y:S02]  /*02b0*/  LEA.HI.X.SX32 R13, R3, R26, 0x1, P0 ;  /* 0x0000001a030d7211 */ /* 0x000fe400000f0eff */
[-C--:B------:R-:W-:Y:S02]  /*02c0*/  LEA R14, P1, R15, R24.reuse, 0x1 ;  /* 0x000000180f0e7211 */ /* 0x080fe400078208ff */
[----:B0-----:R-:W-:-:S02]  /*02d0*/  LEA R4, P0, R19, R24, 0x1 ;  /* 0x0000001813047211 */ /* 0x001fc400078008ff */
[-C--:B------:R-:W-:Y:S01]  /*02e0*/  LEA.HI.X.SX32 R15, R15, R26.reuse, 0x1, P1 ;  /* 0x0000001a0f0f7211 */ /* 0x080fe200008f0eff */
[----:B------:R-:W4:Y:S01]  /*02f0*/  LDG.E.U16 R24, desc[UR10][R12.64] ;  /* 0x0000000a0c187981 */ /* 0x000f22000c1e1500 */
[-C--:B------:R-:W-:Y:S02]  /*0300*/  LEA.HI.X.SX32 R17, R17, R26.reuse, 0x1, P2 ;  /* 0x0000001a11117211 */ /* 0x080fe400010f0eff */
[----:B------:R-:W-:Y:S01]  /*0310*/  LEA.HI.X.SX32 R5, R19, R26, 0x1, P0 ;  /* 0x0000001a13057211 */ /* 0x000fe200000f0eff */
[----:B------:R-:W5:Y:S04]  /*0320*/  LDG.E.U16 R14, desc[UR10][R14.64] ;  /* 0x0000000a0e0e7981 */ /* 0x000f68000c1e1500 */
[----:B------:R0:W5:Y:S04]  /*0330*/  LDG.E.U16 R9, desc[UR10][R4.64] ;  /* 0x0000000a04097981 */ /* 0x000168000c1e1500 */
[----:B------:R-:W5:Y:S01]  /*0340*/  LDG.E.U16 R17, desc[UR10][R16.64] ;  /* 0x0000000a10117981 */ /* 0x000f62000c1e1500 */
[----:B------:R-:W1:Y:S08]  /*0350*/  S2UR UR6, SR_CgaCtaId ;  /* 0x00000000000679c3 */ /* 0x000e700000008800 */
[----:B0-----:R-:W0:Y:S01]  /*0360*/  LDC R5, c[0x0][0x280] ;  /* 0x0000a000ff057b82 */ /* 0x001e220000000800 */
[----:B------:R-:W-:-:S02]  /*0370*/  SHF.R.S32.HI R3, RZ, 0x6, R0 ;  /* 0x00000006ff037819 */ /* 0x000fc40000011400 */
[----:B------:R-:W-:Y:S01]  /*0380*/  LOP3.LUT R42, R0, 0x3f, RZ, 0xc0, !PT ;  /* 0x0000003f002a7812 */ /* 0x000fe200078ec0ff */
[----:B------:R-:W-:Y:S01]  /*0390*/  UMOV UR4, 0x400 ;  /* 0x0000040000047882 */ /* 0x000fe20000000000 */
[----:B------:R-:W-:Y:S02]  /*03a0*/  SGXT R3, R3, 0x1 ;  /* 0x000000010303781a */ /* 0x000fe40000000200 */
[----:B------:R-:W-:-:S04]  /*03b0*/  SHF.L.U32 R6, R42, 0x1, RZ ;  /* 0x000000012a067819 */ /* 0x000fc800000006ff */
[----:B------:R-:W-:Y:S01]  /*03c0*/  LOP3.LUT R3, R6, 0x90, R3, 0x78, !PT ;  /* 0x0000009006037812 */ /* 0x000fe200078e7803 */
[----:B-1----:R-:W-:-:S03]  /*03d0*/  ULEA UR6, UR6, UR4, 0x18 ;  /* 0x0000000406067291 */ /* 0x002fc6000f8ec03f */
[----:B------:R-:W-:Y:S02]  /*03e0*/  LOP3.LUT R4, R3, 0x20, RZ, 0x3c, !PT ;  /* 0x0000002003047812 */ /* 0x000fe400078e3cff */
[----:B0-----:R-:W-:Y:S01]  /*03f0*/  ISETP.GE.AND P0, PT, R5, 0x1, PT ;  /* 0x000000010500780c */ /* 0x001fe20003f06270 */
[----:B------:R-:W-:Y:S01]  /*0400*/  IMAD.MOV.U32 R21, RZ, RZ, -0x800000 ;  /* 0xff800000ff157424 */ /* 0x000fe200078e00ff */
[----:B------:R-:W-:Y:S02]  /*0410*/  MOV R12, 0x3f800000 ;  /* 0x3f800000000c7802 */ /* 0x000fe40000000f00 */
[----:B------:R-:W-:Y:S02]  /*0420*/  CS2R R36, SRZ ;  /* 0x0000000000247805 */ /* 0x000fe4000001ff00 */
[----:B------:R-:W-:Y:S02]  /*0430*/  MOV R43, 0xff800000 ;  /* 0xff800000002b7802 */ /* 0x000fe40000000f00 */
[----:B------:R-:W-:-:S02]  /*0440*/  CS2R R38, SRZ ;  /* 0x0000000000267805 */ /* 0x000fc4000001ff00 */
[----:B------:R-:W-:Y:S02]  /*0450*/  CS2R R32, SRZ ;  /* 0x0000000000207805 */ /* 0x000fe4000001ff00 */
[----:B------:R-:W-:Y:S02]  /*0460*/  CS2R R34, SRZ ;  /* 0x0000000000227805 */ /* 0x000fe4000001ff00 */
[----:B------:R-:W-:Y:S02]  /*0470*/  CS2R R28, SRZ ;  /* 0x00000000001c7805 */ /* 0x000fe4000001ff00 */
[----:B------:R-:W-:Y:S02]  /*0480*/  CS2R R30, SRZ ;  /* 0x00000000001e7805 */ /* 0x000fe4000001ff00 */
[----:B------:R-:W-:Y:S02]  /*0490*/  CS2R R26, SRZ ;  /* 0x00000000001a7805 */ /* 0x000fe4000001ff00 */
[----:B------:R-:W-:Y:S01]  /*04a0*/  LOP3.LUT R6, R0, 0x7, RZ, 0xc0, !PT ;  /* 0x0000000700067812 */ /* 0x000fe200078ec0ff */
[----:B--2---:R0:W-:Y:S04]  /*04b0*/  STS.U16 [R3+UR6+0x1000], R20 ;  /* 0x0010001403007988 */ /* 0x0041e80008000406 */
[----:B---3--:R1:W-:Y:S01]  /*04c0*/  STS.U16 [R3+UR6+0x1200], R8 ;  /* 0x0012000803007988 */ /* 0x0083e20008000406 */
[----:B0-----:R-:W-:-:S02]  /*04d0*/  MOV R20, 0x3f800000 ;  /* 0x3f80000000147802 */ /* 0x001fc40000000f00 */
[----:B-1----:R-:W-:Y:S01]  /*04e0*/  SHF.L.U32 R8, R0, 0x1, RZ ;  /* 0x0000000100087819 */ /* 0x002fe200000006ff */
[----:B----4-:R0:W-:Y:S04]  /*04f0*/  STS.U16 [R3+UR6+0x1400], R24 ;  /* 0x0014001803007988 */ /* 0x0101e80008000406 */
[----:B-----5:R-:W-:Y:S04]  /*0500*/  STS.U16 [R3+UR6+0x1600], R14 ;  /* 0x0016000e03007988 */ /* 0x020fe80008000406 */
[----:B------:R1:W-:Y:S04]  /*0510*/  STS.U16 [R4+UR6+0x1100], R7 ;  /* 0x0011000704007988 */ /* 0x0003e80008000406 */
[----:B------:R2:W-:Y:S01]  /*0520*/  STS.U16 [R4+UR6+0x1300], R11 ;  /* 0x0013000b04007988 */ /* 0x0005e20008000406 */
[----:B0-----:R-:W-:-:S03]  /*0530*/  CS2R R24, SRZ ;  /* 0x0000000000187805 */ /* 0x001fc6000001ff00 */
[----:B------:R2:W-:Y:S04]  /*0540*/  STS.U16 [R4+UR6+0x1500], R9 ;  /* 0x0015000904007988 */ /* 0x0005e80008000406 */
[----:B------:R2:W-:Y:S01]  /*0550*/  STS.U16 [R4+UR6+0x1700], R17 ;  /* 0x0017001104007988 */ /* 0x0005e20008000406 */
[----:B-1----:R-:W-:Y:S01]  /*0560*/  IMAD.SHL.U32 R7, R0, 0x8, RZ ;  /* 0x0000000800077824 */ /* 0x002fe200078e00ff */
[----:B------:R-:W-:Y:S06]  /*0570*/  @!P0 BRA `(.L_x_0) ;  /* 0x0000002000ac8947 */ /* 0x000fec0003800000 */
[----:B--2---:R-:W0:Y:S01]  /*0580*/  LDC.64 R10, c[0x0][0x250] ;  /* 0x00009400ff0a7b82 */ /* 0x004e220000000a00 */
[----:B------:R-:W-:Y:S01]  /*0590*/  ULDC UR4, c[0x0][0x258] ;  /* 0x0000960000047ab9 */ /* 0x000fe20000000800 */
[----:B------:R-:W-:Y:S01]  /*05a0*/  SHF.L.U32 R14, R0, 0x5, RZ ;  /* 0x00000005000e7819 */ /* 0x000fe200000006ff */
[----:B------:R-:W-:Y:S01]  /*05b0*/  IMAD R18, R18, UR4, RZ ;  /* 0x0000000412127c24 */ /* 0x000fe2000f8e02ff */
[----:B------:R-:W-:Y:S01]  /*05c0*/  LOP3.LUT R9, R7, 0x30, RZ, 0xc0, !PT ;  /* 0x0000003007097812 */ /* 0x000fe200078ec0ff */
[----:B------:R-:W-:Y:S01]  /*05d0*/  ULDC.64 UR8, c[0x0][0x218] ;  /* 0x0000860000087ab9 */ /* 0x000fe20000000a00 */
[----:B------:R-:W-:Y:S01]  /*05e0*/  LOP3.LUT R15, R8, 0x10, RZ, 0xc0, !PT ;  /* 0x00000010080f7812 */ /* 0x000fe200078ec0ff */
[----:B------:R-:W-:Y:S01]  /*05f0*/  ULDC.64 UR4, c[0x0][0x220] ;  /* 0x0000880000047ab9 */ /* 0x000fe20000000a00 */
[----:B------:R-:W1:Y:S01]  /*0600*/  LDC.64 R12, c[0x0][0x260] ;  /* 0x00009800ff0c7b82 */ /* 0x000e620000000a00 */
[----:B------:R-:W-:Y:S01]  /*0610*/  LOP3.LUT R16, R14, 0x200, RZ, 0xc0, !PT ;  /* 0x000002000e107812 */ /* 0x000fe200078ec0ff */
[----:B------:R-:W-:Y:S01]  /*0620*/  IMAD.SHL.U32 R14, R18, 0x2, RZ ;  /* 0x00000002120e7824 */ /* 0x000fe200078e00ff */
[----:B------:R-:W-:Y:S01]  /*0630*/  LEA R41, R6, R9, 0x6 ;  /* 0x0000000906297211 */ /* 0x000fe200078e30ff */
[----:B------:R-:W-:Y:S01]  /*0640*/  IMAD.MOV.U32 R106, RZ, RZ, -0x800000 ;  /* 0xff800000ff6a7424 */ /* 0x000fe200078e00ff */
[----:B------:R-:W-:Y:S01]  /*0650*/  LOP3.LUT R20, R15, 0x20, R0, 0xf8, !PT ;  /* 0x000000200f147812 */ /* 0x000fe200078ef800 */
[----:B------:R-:W-:Y:S01]  /*0660*/  IMAD.HI R15, R18, 0x2, RZ ;  /* 0x00000002120f7827 */ /* 0x000fe200078e02ff */
[----:B------:R-:W-:Y:S01]  /*0670*/  MOV R114, 0xff800000 ;  /* 0xff80000000727802 */ /* 0x000fe20000000f00 */
[----:B------:R-:W2:Y:S01]  /*0680*/  LDC R29, c[0x0][0x268] ;  /* 0x00009a00ff1d7b82 */ /* 0x000ea20000000800 */
[----:B------:R-:W-:-:S02]  /*0690*/  LOP3.LUT R17, R41, R20, RZ, 0x3c, !PT ;  /* 0x0000001429117212 */ /* 0x000fc400078e3cff */
[----:B------:R-:W-:Y:S02]  /*06a0*/  CS2R R36, SRZ ;  /* 0x0000000000247805 */ /* 0x000fe4000001ff00 */
[----:B------:R-:W-:Y:S02]  /*06b0*/  CS2R R38, SRZ ;  /* 0x0000000000267805 */ /* 0x000fe4000001ff00 */
[----:B------:R-:W-:Y:S02]  /*06c0*/  CS2R R32, SRZ ;  /* 0x0000000000207805 */ /* 0x000fe4000001ff00 */
[----:B------:R-:W-:Y:S02]  /*06d0*/  CS2R R34, SRZ ;  /* 0x0000000000227805 */ /* 0x000fe4000001ff00 */
[----:B------:R-:W-:Y:S01]  /*06e0*/  CS2R R30, SRZ ;  /* 0x00000000001e7805 */ /* 0x000fe2000001ff00 */
[----:B0-----:R-:W-:Y:S02]  /*06f0*/  IMAD R10, R10, UR7, RZ ;  /* 0x000000070a0a7c24 */ /* 0x001fe4000f8e02ff */
[----:B------:R-:W-:-:S02]  /*0700*/  IMAD R22, R22, R11, RZ ;  /* 0x0000000b16167224 */ /* 0x000fc400078e02ff */
[----:B------:R-:W-:Y:S01]  /*0710*/  IMAD R40, R40, R11, RZ ;  /* 0x0000000b28287224 */ /* 0x000fe200078e02ff */
[C---:B------:R-:W-:Y:S01]  /*0720*/  SHF.L.U32 R9, R10.reuse, 0x1, RZ ;  /* 0x000000010a097819 */ /* 0x040fe200000006ff */
[----:B------:R-:W-:-:S03]  /*0730*/  IMAD.HI R10, R10, 0x2, RZ ;  /* 0x000000020a0a7827 */ /* 0x000fc600078e02ff */
[----:B------:R-:W-:Y:S01]  /*0740*/  IADD3 R137, P0, P1, R14, UR8, R9 ;  /* 0x000000080e897c10 */ /* 0x000fe2000f91e009 */
[----:B-1----:R-:W-:Y:S01]  /*0750*/  IMAD R12, R12, UR7, RZ ;  /* 0x000000070c0c7c24 */ /* 0x002fe2000f8e02ff */
[----:B------:R-:W-:Y:S01]  /*0760*/  IADD3 R9, R17, UR6, R16 ;  /* 0x0000000611097c10 */ /* 0x000fe2000fffe010 */
[----:B------:R-:W-:Y:S01]  /*0770*/  IMAD R16, R11, 0x4, R22 ;  /* 0x000000040b107824 */ /* 0x000fe200078e0216 */
[----:B------:R-:W-:Y:S01]  /*0780*/  IADD3.X R27, R15, UR9, R10, P0, P1 ;  /* 0x000000090f1b7c10 */ /* 0x000fe200087e240a */
[----:B------:R-:W-:Y:S01]  /*0790*/  IMAD R42, R42, R13, RZ ;  /* 0x0000000d2a2a7224 */ /* 0x000fe200078e02ff */
[----:B------:R-:W-:Y:S01]  /*07a0*/  SHF.R.U32.HI R10, RZ, 0x6, R0 ;  /* 0x00000006ff0a7819 */ /* 0x000fe20000011600 */
[----:B------:R-:W-:Y:S01]  /*07b0*/  IMAD.HI R17, R12, 0x2, RZ ;  /* 0x000000020c117827 */ /* 0x000fe200078e02ff */
[----:B------:R-:W-:Y:S02]  /*07c0*/  LEA.HI R14, R0, 0x3c, RZ, 0x1b ;  /* 0x0000003c000e7811 */ /* 0x000fe400078fd8ff */
[----:B------:R-:W-:-:S02]  /*07d0*/  SGXT.U32 R10, R10, 0x1 ;  /* 0x000000010a0a781a */ /* 0x000fc40000000000 */
[----:B------:R-:W-:Y:S02]  /*07e0*/  SHF.L.U32 R15, R12, 0x1, RZ ;  /* 0x000000010c0f7819 */ /* 0x000fe400000006ff */
[----:B------:R-:W-:Y:S01]  /*07f0*/  SHF.L.U32 R18, R42, 0x1, RZ ;  /* 0x000000012a127819 */ /* 0x000fe200000006ff */
[----:B--2---:R-:W-:Y:S01]  /*0800*/  IMAD R19, R10, R29, RZ ;  /* 0x0000001d0a137224 */ /* 0x004fe200078e02ff */
[C---:B------:R-:W-:Y:S01]  /*0810*/  LEA R10, R11.reuse, R16, 0x2 ;  /* 0x000000100b0a7211 */ /* 0x040fe200078e10ff */
[----:B------:R-:W-:Y:S01]  /*0820*/  IMAD.HI R42, R42, 0x2, RZ ;  /* 0x000000022a2a7827 */ /* 0x000fe200078e02ff */
[----:B------:R-:W-:Y:S01]  /*0830*/  IADD3 R103, P0, P1, R18, UR4, R15 ;  /* 0x0000000412677c10 */ /* 0x000fe2000f91e00f */
[----:B------:R-:W-:Y:S01]  /*0840*/  UMOV UR4, URZ ;  /* 0x0000003f00047c82 */ /* 0x000fe20008000000 */
[----:B------:R-:W-:Y:S01]  /*0850*/  LEA R12, R11, R10, 0x2 ;  /* 0x0000000a0b0c7211 */ /* 0x000fe200078e10ff */
[----:B------:R-:W-:Y:S01]  /*0860*/  IMAD R15, R14, R11, RZ ;  /* 0x0000000b0e0f7224 */ /* 0x000fe200078e02ff */
[----:B------:R-:W-:-:S02]  /*0870*/  LEA R162, P3, R16, R137, 0x1 ;  /* 0x0000008910a27211 */ /* 0x000fc400078608ff */
[----:B------:R-:W-:Y:S01]  /*0880*/  LEA R160, P4, R10, R137, 0x1 ;  /* 0x000000890aa07211 */ /* 0x000fe200078808ff */
[C---:B------:R-:W-:Y:S01]  /*0890*/  IMAD R14, R11.reuse, 0x4, R12 ;  /* 0x000000040b0e7824 */ /* 0x040fe200078e020c */
[-C--:B------:R-:W-:Y:S02]  /*08a0*/  LEA.HI.X.SX32 R163, R16, R27.reuse, 0x1, P3 ;  /* 0x0000001b10a37211 */ /* 0x080fe400018f0eff */
[----:B------:R-:W-:Y:S02]  /*08b0*/  LEA.HI.X.SX32 R161, R10, R27, 0x1, P4 ;  /* 0x0000001b0aa17211 */ /* 0x000fe400020f0eff */
[C---:B------:R-:W-:Y:S02]  /*08c0*/  LEA R18, R11.reuse, R14, 0x2 ;  /* 0x0000000e0b127211 */ /* 0x040fe400078e10ff */
[----:B------:R-:W-:Y:S02]  /*08d0*/  LEA R164, P2, R22, R137, 0x1 ;  /* 0x0000008916a47211 */ /* 0x000fe400078408ff */
[----:B------:R-:W-:-:S02]  /*08e0*/  LEA R16, R11, R18, 0x2 ;  /* 0x000000120b107211 */ /* 0x000fc400078e10ff */
[----:B------:R-:W-:Y:S02]  /*08f0*/  LEA.HI.X.SX32 R165, R22, R27, 0x1, P2 ;  /* 0x0000001b16a57211 */ /* 0x000fe400010f0eff */
[-C--:B------:R-:W-:Y:S01]  /*0900*/  LEA R158, P2, R12, R137.reuse, 0x1 ;  /* 0x000000890c9e7211 */ /* 0x080fe200078408ff */
[C---:B------:R-:W-:Y:S01]  /*0910*/  IMAD R10, R11.reuse, 0x8, R16 ;  /* 0x000000080b0a7824 */ /* 0x040fe200078e0210 */
[----:B------:R-:W-:Y:S02]  /*0920*/  LEA R156, P3, R14, R137, 0x1 ;  /* 0x000000890e9c7211 */ /* 0x000fe400078608ff */
[----:B------:R-:W-:Y:S02]  /*0930*/  LEA.HI.X.SX32 R159, R12, R27, 0x1, P2 ;  /* 0x0000001b0c9f7211 */ /* 0x000fe400010f0eff */
[----:B------:R-:W-:Y:S02]  /*0940*/  LEA R20, R11, R10, 0x2 ;  /* 0x0000000a0b147211 */ /* 0x000fe400078e10ff */
[----:B------:R-:W-:-:S02]  /*0950*/  LEA R21, R29, R19, 0x1 ;  /* 0x000000131d157211 */ /* 0x000fc400078e08ff */
[----:B------:R-:W-:Y:S01]  /*0960*/  LEA.HI.X.SX32 R157, R14, R27, 0x1, P3 ;  /* 0x0000001b0e9d7211 */ /* 0x000fe200018f0eff */
[----:B------:R-:W-:Y:S01]  /*0970*/  IMAD R12, R11, 0x4, R20 ;  /* 0x000000040b0c7824 */ /* 0x000fe200078e0214 */
[-C--:B------:R-:W-:Y:S02]  /*0980*/  LEA R152, P3, R16, R137.reuse, 0x1 ;  /* 0x0000008910987211 */ /* 0x080fe400078608ff */
[----:B------:R-:W-:Y:S02]  /*0990*/  LEA R134, P6, R15, R137, 0x1 ;  /* 0x000000890f867211 */ /* 0x000fe400078c08ff */
[----:B------:R-:W-:Y:S02]  /*09a0*/  LEA R14, R11, R12, 0x2 ;  /* 0x0000000c0b0e7211 */ /* 0x000fe400078e10ff */
[----:B------:R-:W-:Y:S02]  /*09b0*/  LEA R23, R29, R21, 0x1 ;  /* 0x000000151d177211 */ /* 0x000fe400078e08ff */
[----:B------:R-:W-:-:S02]  /*09c0*/  LEA R154, P2, R18, R137, 0x1 ;  /* 0x00000089129a7211 */ /* 0x000fc400078408ff */
[-C--:B------:R-:W-:Y:S01]  /*09d0*/  LEA.HI.X.SX32 R153, R16, R27.reuse, 0x1, P3 ;  /* 0x0000001b10997211 */ /* 0x080fe200018f0eff */
[----:B------:R-:W-:Y:S01]  /*09e0*/  IMAD R16, R11, 0x4, R14 ;  /* 0x000000040b107824 */ /* 0x000fe200078e020e */
[----:B------:R-:W-:Y:S02]  /*09f0*/  LEA.HI.X.SX32 R135, R15, R27, 0x1, P6 ;  /* 0x0000001b0f877211 */ /* 0x000fe400030f0eff */
[----:B------:R-:W-:Y:S02]  /*0a00*/  LEA R15, R29, R23, 0x1 ;  /* 0x000000171d0f7211 */ /* 0x000fe400078e08ff */
[----:B------:R-:W-:Y:S02]  /*0a10*/  LEA.HI.X.SX32 R155, R18, R27, 0x1, P2 ;  /* 0x0000001b129b7211 */ /* 0x000fe400010f0eff */
[----:B------:R-:W-:Y:S02]  /*0a20*/  LEA R148, P2, R10, R137, 0x1 ;  /* 0x000000890a947211 */ /* 0x000fe400078408ff */
[----:B------:R-:W-:-:S02]  /*0a30*/  LEA R18, R11, R16, 0x2 ;  /* 0x000000100b127211 */ /* 0x000fc400078e10ff */
[----:B------:R-:W-:Y:S02]  /*0a40*/  LEA R22, R29, R15, 0x1 ;  /* 0x0000000f1d167211 */ /* 0x000fe400078e08ff */
[----:B------:R-:W-:Y:S02]  /*0a50*/  LEA R150, P5, R40, R137, 0x1 ;  /* 0x0000008928967211 */ /* 0x000fe400078a08ff */
[----:B------:R-:W-:Y:S02]  /*0a60*/  LEA.HI.X.SX32 R149, R10, R27, 0x1, P2 ;  /* 0x0000001b0a957211 */ /* 0x000fe400010f0eff */
[----:B------:R-:W-:Y:S02]  /*0a70*/  LEA R10, R11, R18, 0x2 ;  /* 0x000000120b0a7211 */ /* 0x000fe400078e10ff */
[----:B------:R-:W-:Y:S02]  /*0a80*/  LEA R24, R29, R22, 0x1 ;  /* 0x000000161d187211 */ /* 0x000fe400078e08ff */
[----:B------:R-:W-:-:S02]  /*0a90*/  LEA R146, P3, R20, R137, 0x1 ;  /* 0x0000008914927211 */ /* 0x000fc400078608ff */
[----:B------:R-:W-:Y:S02]  /*0aa0*/  LEA R144, P4, R12, R137, 0x1 ;  /* 0x000000890c907211 */ /* 0x000fe400078808ff */
[----:B------:R-:W-:Y:S02]  /*0ab0*/  LEA.HI.X.SX32 R151, R40, R27, 0x1, P5 ;  /* 0x0000001b28977211 */ /* 0x000fe400028f0eff */
[----:B------:R-:W-:Y:S02]  /*0ac0*/  LEA R136, P5, R10, R137, 0x1 ;  /* 0x000000890a887211 */ /* 0x000fe400078a08ff */
[----:B------:R-:W-:Y:S02]  /*0ad0*/  LEA R25, R29, R24, 0x1 ;  /* 0x000000181d197211 */ /* 0x000fe400078e08ff */
[-C--:B------:R-:W-:Y:S02]  /*0ae0*/  LEA.HI.X.SX32 R147, R20, R27.reuse, 0x1, P3 ;  /* 0x0000001b14937211 */ /* 0x080fe400018f0eff */
[----:B------:R-:W-:-:S02]  /*0af0*/  LEA.HI.X.SX32 R145, R12, R27, 0x1, P4 ;  /* 0x0000001b0c917211 */ /* 0x000fc400020f0eff */
[-C--:B------:R-:W-:Y:S02]  /*0b00*/  LEA R142, P2, R14, R137.reuse, 0x1 ;  /* 0x000000890e8e7211 */ /* 0x080fe400078408ff */
[-C--:B------:R-:W-:Y:S02]  /*0b10*/  LEA R140, P3, R16, R137.reuse, 0x1 ;  /* 0x00000089108c7211 */ /* 0x080fe400078608ff */
[----:B------:R-:W-:Y:S02]  /*0b20*/  LEA R138, P4, R18, R137, 0x1 ;  /* 0x00000089128a7211 */ /* 0x000fe400078808ff */
[----:B------:R-:W-:Y:S02]  /*0b30*/  LEA.HI.X.SX32 R137, R10, R27, 0x1, P5 ;  /* 0x0000001b0a897211 */ /* 0x000fe400028f0eff */
[----:B------:R-:W-:Y:S02]  /*0b40*/  LEA R10, R29, R25, 0x1 ;  /* 0x000000191d0a7211 */ /* 0x000fe400078e08ff */
[----:B------:R-:W-:-:S02]  /*0b50*/  LEA.HI.X.SX32 R143, R14, R27, 0x1, P2 ;  /* 0x0000001b0e8f7211 */ /* 0x000fc400010f0eff */
[-C--:B------:R-:W-:Y:S01]  /*0b60*/  LEA.HI.X.SX32 R141, R16, R27.reuse, 0x1, P3 ;  /* 0x0000001b108d7211 */ /* 0x080fe200018f0eff */
[----:B------:R-:W-:Y:S01]  /*0b70*/  IMAD R12, R29, 0x2, R10 ;  /* 0x000000021d0c7824 */ /* 0x000fe200078e020a */
[----:B------:R-:W-:Y:S02]  /*0b80*/  LEA.HI.X.SX32 R139, R18, R27, 0x1, P4 ;  /* 0x0000001b128b7211 */ /* 0x000fe400020f0eff */
[----:B------:R-:W-:Y:S01]  /*0b90*/  IADD3.X R27, R42, UR5, R17, P0, P1 ;  /* 0x000000052a1b7c10 */ /* 0x000fe200087e2411 */
[----:B------:R-:W-:Y:S01]  /*0ba0*/  ULDC UR5, c[0x0][0x238] ;  /* 0x00008e0000057ab9 */ /* 0x000fe20000000800 */
[----:B------:R-:W-:Y:S02]  /*0bb0*/  LEA R132, P0, R19, R103, 0x1 ;  /* 0x0000006713847211 */ /* 0x000fe400078008ff */
[----:B------:R-:W-:Y:S02]  /*0bc0*/  LEA R14, R29, R12, 0x1 ;  /* 0x0000000c1d0e7211 */ /* 0x000fe400078e08ff */
[----:B------:R-:W-:-:S02]  /*0bd0*/  LEA.HI.X.SX32 R133, R19, R27, 0x1, P0 ;  /* 0x0000001b13857211 */ /* 0x000fc400000f0eff */
[-C--:B------:R-:W-:Y:S02]  /*0be0*/  LEA R130, P1, R21, R103.reuse, 0x1 ;  /* 0x0000006715827211 */ /* 0x080fe400078208ff */
[-C--:B------:R-:W-:Y:S02]  /*0bf0*/  LEA R126, P0, R15, R103.reuse, 0x1 ;  /* 0x000000670f7e7211 */ /* 0x080fe400078008ff */
[----:B------:R-:W-:Y:S02]  /*0c00*/  LEA R16, R29, R14, 0x1 ;  /* 0x0000000e1d107211 */ /* 0x000fe400078e08ff */
[----:B------:R-:W-:Y:S02]  /*0c10*/  LEA R128, P2, R23, R103, 0x1 ;  /* 0x0000006717807211 */ /* 0x000fe400078408ff */
[-C--:B------:R-:W-:Y:S02]  /*0c20*/  LEA.HI.X.SX32 R131, R21, R27.reuse, 0x1, P1 ;  /* 0x0000001b15837211 */ /* 0x080fe400008f0eff */
[----:B------:R-:W-:-:S02]  /*0c30*/  LEA.HI.X.SX32 R127, R15, R27, 0x1, P0 ;  /* 0x0000001b0f7f7211 */ /* 0x000fc400000f0eff */
[----:B------:R-:W-:Y:S02]  /*0c40*/  LEA R124, P1, R22, R103, 0x1 ;  /* 0x00000067167c7211 */ /* 0x000fe400078208ff */
[----:B------:R-:W-:Y:S02]  /*0c50*/  LEA R15, R29, R16, 0x1 ;  /* 0x000000101d0f7211 */ /* 0x000fe400078e08ff */
[----:B------:R-:W-:Y:S02]  /*0c60*/  LEA.HI.X.SX32 R129, R23, R27, 0x1, P2 ;  /* 0x0000001b17817211 */ /* 0x000fe400010f0eff */
[-C--:B------:R-:W-:Y:S01]  /*0c70*/  LEA R120, P0, R25, R103.reuse, 0x1 ;  /* 0x0000006719787211 */ /* 0x080fe200078008ff */
[----:B------:R-:W-:Y:S01]  /*0c80*/  IMAD R17, R29, 0x2, R15 ;  /* 0x000000021d117824 */ /* 0x000fe200078e020f */
[----:B------:R-:W-:Y:S02]  /*0c90*/  LEA R122, P2, R24, R103, 0x1 ;  /* 0x00000067187a7211 */ /* 0x000fe400078408ff */
[----:B------:R-:W-:-:S02]  /*0ca0*/  LEA.HI.X.SX32 R125, R22, R27, 0x1, P1 ;  /* 0x0000001b167d7211 */ /* 0x000fc400008f0eff */
[----:B------:R-:W-:Y:S02]  /*0cb0*/  LEA R118, P1, R10, R103, 0x1 ;  /* 0x000000670a767211 */ /* 0x000fe400078208ff */
[-C--:B------:R-:W-:Y:S02]  /*0cc0*/  LEA.HI.X.SX32 R121, R25, R27.reuse, 0x1, P0 ;  /* 0x0000001b19797211 */ /* 0x080fe400000f0eff */
[----:B------:R-:W-:Y:S02]  /*0cd0*/  LEA.HI.X.SX32 R123, R24, R27, 0x1, P2 ;  /* 0x0000001b187b7211 */ /* 0x000fe400010f0eff */
[----:B------:R-:W-:Y:S02]  /*0ce0*/  CS2R R24, SRZ ;  /* 0x0000000000187805 */ /* 0x000fe4000001ff00 */
[-C--:B------:R-:W-:Y:S02]  /*0cf0*/  LEA R100, P0, R14, R103.reuse, 0x1 ;  /* 0x000000670e647211 */ /* 0x080fe400078008ff */
[----:B------:R-:W-:-:S02]  /*0d00*/  LEA R22, P2, R12, R103, 0x1 ;  /* 0x000000670c167211 */ /* 0x000fc400078408ff */
[----:B------:R-:W-:Y:S02]  /*0d10*/  LEA.HI.X.SX32 R119, R10, R27, 0x1, P1 ;  /* 0x0000001b0a777211 */ /* 0x000fe400008f0eff */
[----:B------:R-:W-:Y:S02]  /*0d20*/  LEA R10, R29, R17, 0x1 ;  /* 0x000000111d0a7211 */ /* 0x000fe400078e08ff */
[-C--:B------:R-:W-:Y:S02]  /*0d30*/  LEA.HI.X.SX32 R101, R14, R27.reuse, 0x1, P0 ;  /* 0x0000001b0e657211 */ /* 0x080fe400000f0eff */
[----:B------:R-:W-:Y:S02]  /*0d40*/  LEA.HI.X.SX32 R23, R12, R27, 0x1, P2 ;  /* 0x0000001b0c177211 */ /* 0x000fe400010f0eff */
[----:B------:R-:W-:Y:S02]  /*0d50*/  LEA R110, P0, R17, R103, 0x1 ;  /* 0x00000067116e7211 */ /* 0x000fe400078008ff */
[----:B------:R-:W-:-:S02]  /*0d60*/  LEA R12, R29, R10, 0x1 ;  /* 0x0000000a1d0c7211 */ /* 0x000fc400078e08ff */
[-C--:B------:R-:W-:Y:S02]  /*0d70*/  LEA R116, P1, R16, R103.reuse, 0x1 ;  /* 0x0000006710747211 */ /* 0x080fe400078208ff */
[----:B------:R-:W-:Y:S02]  /*0d80*/  LEA R112, P2, R15, R103, 0x1 ;  /* 0x000000670f707211 */ /* 0x000fe400078408ff */
[-C--:B------:R-:W-:Y:S01]  /*0d90*/  LEA.HI.X.SX32 R111, R17, R27.reuse, 0x1, P0 ;  /* 0x0000001b116f7211 */ /* 0x080fe200000f0eff */
[----:B------:R-:W-:Y:S01]  /*0da0*/  IMAD R17, R6, 0x90, RZ ;  /* 0x0000009006117824 */ /* 0x000fe200078e02ff */
[----:B------:R-:W-:Y:S02]  /*0db0*/  LEA R14, R29, R12, 0x1 ;  /* 0x0000000c1d0e7211 */ /* 0x000fe400078e08ff */
[----:B------:R-:W-:Y:S02]  /*0dc0*/  CS2R R28, SRZ ;  /* 0x00000000001c7805 */ /* 0x000fe4000001ff00 */
[----:B------:R-:W-:-:S02]  /*0dd0*/  LEA.HI.X.SX32 R117, R16, R27, 0x1, P1 ;  /* 0x0000001b10757211 */ /* 0x000fc400008f0eff */
[----:B------:R-:W-:Y:S02]  /*0de0*/  LEA.HI.X.SX32 R113, R15, R27, 0x1, P2 ;  /* 0x0000001b0f717211 */ /* 0x000fe400010f0eff */
[-C--:B------:R-:W-:Y:S02]  /*0df0*/  LEA R108, P1, R10, R103.reuse, 0x1 ;  /* 0x000000670a6c7211 */ /* 0x080fe400078208ff */
[-C--:B------:R-:W-:Y:S02]  /*0e00*/  LEA R104, P2, R12, R103.reuse, 0x1 ;  /* 0x000000670c687211 */ /* 0x080fe400078408ff */
[----:B------:R-:W-:Y:S02]  /*0e10*/  LEA R102, P3, R14, R103, 0x1 ;  /* 0x000000670e667211 */ /* 0x000fe400078608ff */
[----:B------:R-:W-:Y:S02]  /*0e20*/  LOP3.LUT R17, R17, 0x30, R8, 0x78, !PT ;  /* 0x0000003011117812 */ /* 0x000fe400078e7808 */
[----:B------:R-:W-:-:S02]  /*0e30*/  LEA.HI.X.SX32 R109, R10, R27, 0x1, P1 ;  /* 0x0000001b0a6d7211 */ /* 0x000fc400008f0eff */
[-C--:B------:R-:W-:Y:S01]  /*0e40*/  LEA.HI.X.SX32 R105, R12, R27.reuse, 0x1, P2 ;  /* 0x0000001b0c697211 */ /* 0x080fe200010f0eff */
[----:B------:R-:W-:Y:S01]  /*0e50*/  IMAD.MOV.U32 R12, RZ, RZ, 0x3f800000 ;  /* 0x3f800000ff0c7424 */ /* 0x000fe200078e00ff */
[----:B------:R-:W-:Y:S02]  /*0e60*/  LEA.HI.X.SX32 R103, R14, R27, 0x1, P3 ;  /* 0x0000001b0e677211 */ /* 0x000fe400018f0eff */
[----:B------:R-:W-:Y:S02]  /*0e70*/  CS2R R26, SRZ ;  /* 0x00000000001a7805 */ /* 0x000fe4000001ff00 */
[C---:B------:R-:W-:Y:S02]  /*0e80*/  LOP3.LUT R14, R3.reuse, 0x40, RZ, 0x3c, !PT ;  /* 0x00000040030e7812 */ /* 0x040fe400078e3cff */
[----:B------:R-:W-:Y:S02]  /*0e90*/  LOP3.LUT R15, R3, 0x60, RZ, 0x3c, !PT ;  /* 0x00000060030f7812 */ /* 0x000fe400078e3cff */
[----:B------:R-:W-:-:S02]  /*0ea0*/  MOV R18, RZ ;  /* 0x000000ff00127202 */ /* 0x000fc40000000f00 */
[----:B------:R-:W-:Y:S02]  /*0eb0*/  MOV R10, RZ ;  /* 0x000000ff000a7202 */ /* 0x000fe40000000f00 */
[----:B------:R-:W-:Y:S02]  /*0ec0*/  MOV R20, 0x3f800000 ;  /* 0x3f80000000147802 */ /* 0x000fe40000000f00 */
[----:B------:R-:W-:Y:S02]  /*0ed0*/  LOP3.LUT R19, R41, 0x30, R8, 0x78, !PT ;  /* 0x0000003029137812 */ /* 0x000fe400078e7808 */
[----:B------:R-:W-:-:S07]  /*0ee0*/  LOP3.LUT R16, R17, 0x40, RZ, 0x3c, !PT ;  /* 0x0000004011107812 */ /* 0x000fce00078e3cff */
.L_x_1:
[----:B------:R-:W-:-:S04]  /*0ef0*/  IMAD.WIDE R40, R18, 0x2, R164 ;  /* 0x0000000212287825 */ /* 0x000fc800078e02a4 */
[C---:B------:R-:W-:Y:S01]  /*0f00*/  IMAD.WIDE R42, R18.reuse, 0x2, R162 ;  /* 0x00000002122a7825 */ /* 0x040fe200078e02a2 */
[----:B------:R0:W2:Y:S03]  /*0f10*/  LDG.E.U16 R60, desc[UR10][R40.64] ;  /* 0x0000000a283c7981 */ /* 0x0000a6000c1e1500 */
[C---:B------:R-:W-:Y:S01]  /*0f20*/  IMAD.WIDE R44, R18.reuse, 0x2, R160 ;  /* 0x00000002122c7825 */ /* 0x040fe200078e02a0 */
[----:B------:R1:W3:Y:S03]  /*0f30*/  LDG.E.U16 R21, desc[UR10][R42.64] ;  /* 0x0000000a2a157981 */ /* 0x0002e6000c1e1500 */
[C---:B------:R-:W-:Y:S01]  /*0f40*/  IMAD.WIDE R46, R18.reuse, 0x2, R158 ;  /* 0x00000002122e7825 */ /* 0x040fe200078e029e */
[----:B------:R4:W5:Y:S03]  /*0f50*/  LDG.E.U16 R62, desc[UR10][R44.64] ;  /* 0x0000000a2c3e7981 */ /* 0x000966000c1e1500 */
[C---:B------:R-:W-:Y:S01]  /*0f60*/  IMAD.WIDE R48, R18.reuse, 0x2, R156 ;  /* 0x0000000212307825 */ /* 0x040fe200078e029c */
[----:B------:R4:W3:Y:S03]  /*0f70*/  LDG.E.U16 R61, desc[UR10][R46.64] ;  /* 0x0000000a2e3d7981 */ /* 0x0008e6000c1e1500 */
[C---:B------:R-:W-:Y:S01]  /*0f80*/  IMAD.WIDE R50, R18.reuse, 0x2, R154 ;  /* 0x0000000212327825 */ /* 0x040fe200078e029a */
[----:B------:R4:W3:Y:S03]  /*0f90*/  LDG.E.U16 R64, desc[UR10][R48.64] ;  /* 0x0000000a30407981 */ /* 0x0008e6000c1e1500 */
[C---:B0-----:R-:W-:Y:S01]  /*0fa0*/  IMAD.WIDE R40, R18.reuse, 0x2, R152 ;  /* 0x0000000212287825 */ /* 0x041fe200078e0298 */
[----:B------:R0:W3:Y:S03]  /*0fb0*/  LDG.E.U16 R63, desc[UR10][R50.64] ;  /* 0x0000000a323f7981 */ /* 0x0000e6000c1e1500 */
[----:B------:R-:W-:-:S02]  /*0fc0*/  IMAD.WIDE R52, R18, 0x2, R148 ;  /* 0x0000000212347825 */ /* 0x000fc400078e0294 */
[----:B------:R-:W3:Y:S02]  /*0fd0*/  LDG.E.U16 R40, desc[UR10][R40.64] ;  /* 0x0000000a28287981 */ /* 0x000ee4000c1e1500 */
[C---:B------:R-:W-:Y:S02]  /*0fe0*/  IMAD.WIDE R54, R18.reuse, 0x2, R144 ;  /* 0x0000000212367825 */ /* 0x040fe400078e0290 */
[----:B------:R-:W3:Y:S02]  /*0ff0*/  LDG.E.U16 R52, desc[UR10][R52.64] ;  /* 0x0000000a34347981 */ /* 0x000ee4000c1e1500 */
[C---:B------:R-:W-:Y:S02]  /*1000*/  IMAD.WIDE R56, R18.reuse, 0x2, R140 ;  /* 0x0000000212387825 */ /* 0x040fe400078e028c */
[----:B------:R-:W3:Y:S02]  /*1010*/  LDG.E.U16 R54, desc[UR10][R54.64] ;  /* 0x0000000a36367981 */ /* 0x000ee4000c1e1500 */
[----:B------:R-:W-:-:S02]  /*1020*/  IMAD.WIDE R58, R18, 0x2, R136 ;  /* 0x00000002123a7825 */ /* 0x000fc400078e0288 */
[----:B------:R-:W3:Y:S02]  /*1030*/  LDG.E.U16 R56, desc[UR10][R56.64] ;  /* 0x0000000a38387981 */ /* 0x000ee4000c1e1500 */
[C---:B-1----:R-:W-:Y:S02]  /*1040*/  IMAD.WIDE R42, R18.reuse, 0x2, R150 ;  /* 0x00000002122a7825 */ /* 0x042fe400078e0296 */
[----:B------:R-:W3:Y:S02]  /*1050*/  LDG.E.U16 R58, desc[UR10][R58.64] ;  /* 0x0000000a3a3a7981 */ /* 0x000ee4000c1e1500 */
[C---:B----4-:R-:W-:Y:S02]  /*1060*/  IMAD.WIDE R44, R18.reuse, 0x2, R146 ;  /* 0x00000002122c7825 */ /* 0x050fe400078e0292 */
[----:B------:R-:W4:Y:S02]  /*1070*/  LDG.E.U16 R65, desc[UR10][R42.64] ;  /* 0x0000000a2a417981 */ /* 0x000f24000c1e1500 */
[----:B------:R-:W-:-:S02]  /*1080*/  IMAD.WIDE R46, R18, 0x2, R142 ;  /* 0x00000002122e7825 */ /* 0x000fc400078e028e */
[----:B------:R-:W4:Y:S02]  /*1090*/  LDG.E.U16 R67, desc[UR10][R44.64] ;  /* 0x0000000a2c437981 */ /* 0x000f24000c1e1500 */
[C---:B------:R-:W-:Y:S02]  /*10a0*/  IMAD.WIDE R48, R18.reuse, 0x2, R138 ;  /* 0x0000000212307825 */ /* 0x040fe400078e028a */
[----:B------:R-:W4:Y:S02]  /*10b0*/  LDG.E.U16 R69, desc[UR10][R46.64] ;  /* 0x0000000a2e457981 */ /* 0x000f24000c1e1500 */
[----:B0-----:R-:W-:Y:S02]  /*10c0*/  IMAD.WIDE R50, R18, 0x2, R134 ;  /* 0x0000000212327825 */ /* 0x001fe400078e0286 */
[----:B------:R-:W4:Y:S04]  /*10d0*/  LDG.E.U16 R71, desc[UR10][R48.64] ;  /* 0x0000000a30477981 */ /* 0x000f28000c1e1500 */
[----:B------:R-:W4:Y:S01]  /*10e0*/  LDG.E.U16 R81, desc[UR10][R50.64] ;  /* 0x0000000a32517981 */ /* 0x000f22000c1e1500 */
[----:B------:R-:W-:Y:S06]  /*10f0*/  BAR.SYNC.DEFER_BLOCKING 0x0 ;  /* 0x0000000000007b1d */ /* 0x000fec0000010000 */
[----:B--2---:R-:W-:Y:S04]  /*1100*/  STS.U16 [R3+UR6], R60 ;  /* 0x0000003c03007988 */ /* 0x004fe80008000406 */
[----:B-----5:R-:W-:Y:S04]  /*1110*/  STS.U16 [R3+UR6+0x200], R62 ;  /* 0x0002003e03007988 */ /* 0x020fe80008000406 */
[----:B---3--:R-:W-:Y:S04]  /*1120*/  STS.U16 [R3+UR6+0x400], R64 ;  /* 0x0004004003007988 */ /* 0x008fe80008000406 */
[----:B------:R-:W-:Y:S04]  /*1130*/  STS.U16 [R3+UR6+0x600], R40 ;  /* 0x0006002803007988 */ /* 0x000fe80008000406 */
[----:B------:R-:W-:Y:S04]  /*1140*/  STS.U16 [R3+UR6+0x800], R52 ;  /* 0x0008003403007988 */ /* 0x000fe80008000406 */
[----:B------:R-:W-:Y:S04]  /*1150*/  STS.U16 [R3+UR6+0xa00], R54 ;  /* 0x000a003603007988 */ /* 0x000fe80008000406 */
[----:B------:R-:W-:Y:S04]  /*1160*/  STS.U16 [R3+UR6+0xc00], R56 ;  /* 0x000c003803007988 */ /* 0x000fe80008000406 */
[----:B------:R-:W-:Y:S04]  /*1170*/  STS.U16 [R3+UR6+0xe00], R58 ;  /* 0x000e003a03007988 */ /* 0x000fe80008000406 */
[----:B------:R-:W-:Y:S04]  /*1180*/  STS.U16 [R4+UR6+0x100], R21 ;  /* 0x0001001504007988 */ /* 0x000fe80008000406 */
[----:B------:R-:W-:Y:S04]  /*1190*/  STS.U16 [R4+UR6+0x300], R61 ;  /* 0x0003003d04007988 */ /* 0x000fe80008000406 */
[----:B------:R-:W-:Y:S04]  /*11a0*/  STS.U16 [R4+UR6+0x500], R63 ;  /* 0x0005003f04007988 */ /* 0x000fe80008000406 */
[----:B----4-:R-:W-:Y:S04]  /*11b0*/  STS.U16 [R4+UR6+0x700], R65 ;  /* 0x0007004104007988 */ /* 0x010fe80008000406 */
[----:B------:R-:W-:Y:S04]  /*11c0*/  STS.U16 [R4+UR6+0x900], R67 ;  /* 0x0009004304007988 */ /* 0x000fe80008000406 */
[----:B------:R-:W-:Y:S04]  /*11d0*/  STS.U16 [R4+UR6+0xb00], R69 ;  /* 0x000b004504007988 */ /* 0x000fe80008000406 */
[----:B------:R-:W-:Y:S04]  /*11e0*/  STS.U16 [R4+UR6+0xd00], R71 ;  /* 0x000d004704007988 */ /* 0x000fe80008000406 */
[----:B------:R-:W-:Y:S01]  /*11f0*/  STS.U16 [R4+UR6+0xf00], R81 ;  /* 0x000f005104007988 */ /* 0x000fe20008000406 */
[----:B------:R-:W-:Y:S06]  /*1200*/  BAR.SYNC.DEFER_BLOCKING 0x0 ;  /* 0x0000000000007b1d */ /* 0x000fec0000010000 */
[----:B------:R-:W-:Y:S04]  /*1210*/  LDSM.16.MT88.4 R40, [R9+0x1000] ;  /* 0x001000000928783b */ /* 0x000fe80000004200 */
[----:B------:R-:W0:Y:S04]  /*1220*/  LDSM.16.M88.4 R72, [R19+UR6] ;  /* 0x000000061348783b */ /* 0x000e280008000200 */
[----:B------:R-:W1:Y:S04]  /*1230*/  LDSM.16.M88.4 R76, [R19+UR6+0x200] ;  /* 0x00020006134c783b */ /* 0x000e680008000200 */
[----:B------:R-:W-:Y:S04]  /*1240*/  LDSM.16.MT88.4 R44, [R9+0x1400] ;  /* 0x00140000092c783b */ /* 0x000fe80000004200 */
[----:B------:R-:W-:Y:S04]  /*1250*/  LDSM.16.M88.4 R52, [R19+UR6+0x600] ;  /* 0x000600061334783b */ /* 0x000fe80008000200 */
[----:B------:R-:W-:Y:S04]  /*1260*/  LDSM.16.M88.4 R48, [R19+UR6+0x400] ;  /* 0x000400061330783b */ /* 0x000fe80008000200 */
[----:B------:R-:W2:Y:S04]  /*1270*/  LDSM.16.M88.4 R56, [R19+UR6+0x800] ;  /* 0x000800061338783b */ /* 0x000ea80008000200 */
[----:B------:R-:W3:Y:S04]  /*1280*/  LDSM.16.M88.4 R60, [R19+UR6+0xa00] ;  /* 0x000a0006133c783b */ /* 0x000ee80008000200 */
[----:B------:R-:W4:Y:S04]  /*1290*/  LDSM.16.M88.4 R64, [R19+UR6+0xc00] ;  /* 0x000c00061340783b */ /* 0x000f280008000200 */
[----:B------:R-:W5:Y:S01]  /*12a0*/  LDSM.16.M88.4 R68, [R19+UR6+0xe00] ;  /* 0x000e00061344783b */ /* 0x000f620008000200 */
[C---:B0-----:R-:W-:Y:S06]  /*12b0*/  HMMA.16816.F32.BF16 R84, R40.reuse, R72, RZ ;  /* 0x000000482854723c */ /* 0x041fec00000418ff */
[C---:B-1----:R-:W-:Y:S06]  /*12c0*/  HMMA.16816.F32.BF16 R80, R40.reuse, R76, RZ ;  /* 0x0000004c2850723c */ /* 0x042fec00000418ff */
[----:B--2---:R-:W-:-:S12]  /*12d0*/  HMMA.16816.F32.BF16 R88, R40, R56, RZ ;  /* 0x000000382858723c */ /* 0x004fd800000418ff */
[----:B------:R-:W-:Y:S06]  /*12e0*/  HMMA.16816.F32.BF16 R72, R44, R74, R84 ;  /* 0x0000004a2c48723c */ /* 0x000fec0000041854 */
[----:B------:R-:W-:Y:S06]  /*12f0*/  HMMA.16816.F32.BF16 R84, R40, R52, RZ ;  /* 0x000000342854723c */ /* 0x000fec00000418ff */
[----:B------:R-:W-:Y:S06]  /*1300*/  HMMA.16816.F32.BF16 R76, R44, R78, R80 ;  /* 0x0000004e2c4c723c */ /* 0x000fec0000041850 */
[C---:B------:R-:W-:Y:S06]  /*1310*/  HMMA.16816.F32.BF16 R80, R40.reuse, R48, RZ ;  /* 0x000000302850723c */ /* 0x040fec00000418ff */
[C---:B---3--:R-:W-:Y:S06]  /*1320*/  HMMA.16816.F32.BF16 R92, R40.reuse, R60, RZ ;  /* 0x0000003c285c723c */ /* 0x048fec00000418ff */
[C---:B----4-:R-:W-:Y:S06]  /*1330*/  HMMA.16816.F32.BF16 R96, R40.reuse, R64, RZ ;  /* 0x000000402860723c */ /* 0x050fec00000418ff */
[----:B-----5:R-:W-:Y:S01]  /*1340*/  HMMA.16816.F32.BF16 R40, R40, R68, RZ ;  /* 0x000000442828723c */ /* 0x020fe200000418ff */
[----:B------:R-:W-:-:S05]  /*1350*/  IMAD.WIDE R64, R10, 0x2, R128 ;  /* 0x000000020a407825 */ /* 0x000fca00078e0280 */
[C---:B------:R-:W-:Y:S01]  /*1360*/  HMMA.16816.F32.BF16 R84, R44.reuse, R54, R84 ;  /* 0x000000362c54723c */ /* 0x040fe20000041854 */
[C---:B------:R-:W-:Y:S01]  /*1370*/  IMAD.WIDE R56, R10.reuse, 0x2, R122 ;  /* 0x000000020a387825 */ /* 0x040fe200078e027a */
[----:B------:R-:W2:Y:S05]  /*1380*/  LDG.E.U16 R49, desc[UR10][R64.64] ;  /* 0x0000000a40317981 */ /* 0x000eaa000c1e1500 */
[C---:B------:R-:W-:Y:S01]  /*1390*/  IMAD.WIDE R54, R10.reuse, 0x2, R132 ;  /* 0x000000020a367825 */ /* 0x040fe200078e0284 */
[C---:B------:R-:W-:Y:S06]  /*13a0*/  HMMA.16816.F32.BF16 R80, R44.reuse, R50, R80 ;  /* 0x000000322c50723c */ /* 0x040fec0000041850 */
[----:B------:R-:W-:Y:S01]  /*13b0*/  HMMA.16816.F32.BF16 R88, R44, R58, R88 ;  /* 0x0000003a2c58723c */ /* 0x000fe20000041858 */
[----:B------:R0:W3:Y:S01]  /*13c0*/  LDG.E.U16 R48, desc[UR10][R54.64] ;  /* 0x0000000a36307981 */ /* 0x0000e2000c1e1500 */
[----:B------:R-:W-:-:S04]  /*13d0*/  IMAD.WIDE R52, R10, 0x2, R124 ;  /* 0x000000020a347825 */ /* 0x000fc800078e027c */
[C---:B------:R-:W-:Y:S06]  /*13e0*/  HMMA.16816.F32.BF16 R92, R44.reuse, R62, R92 ;  /* 0x0000003e2c5c723c */ /* 0x040fec000004185c */
[C---:B------:R-:W-:Y:S01]  /*13f0*/  HMMA.16816.F32.BF16 R96, R44.reuse, R66, R96 ;  /* 0x000000422c60723c */ /* 0x040fe20000041860 */
[C---:B------:R-:W-:Y:S01]  /*1400*/  IMAD.WIDE R62, R10.reuse, 0x2, R130 ;  /* 0x000000020a3e7825 */ /* 0x040fe200078e0282 */
[----:B------:R1:W4:Y:S04]  /*1410*/  LDG.E.U16 R67, desc[UR10][R56.64] ;  /* 0x0000000a38437981 */ /* 0x000328000c1e1500 */
[----:B------:R-:W-:Y:S01]  /*1420*/  HMMA.16816.F32.BF16 R44, R44, R70, R40 ;  /* 0x000000462c2c723c */ /* 0x000fe20000041828 */
[C---:B0-----:R-:W-:Y:S01]  /*1430*/  IMAD.WIDE R54, R10.reuse, 0x2, R110 ;  /* 0x000000020a367825 */ /* 0x041fe200078e026e */
[----:B------:R-:W5:Y:S03]  /*1440*/  LDG.E.U16 R51, desc[UR10][R62.64] ;  /* 0x0000000a3e337981 */ /* 0x000f66000c1e1500 */
[C---:B------:R-:W-:Y:S01]  /*1450*/  IMAD.WIDE R60, R10.reuse, 0x2, R126 ;  /* 0x000000020a3c7825 */ /* 0x040fe200078e027e */
[----:B------:R-:W2:Y:S03]  /*1460*/  LDG.E.U16 R52, desc[UR10][R52.64] ;  /* 0x0000000a34347981 */ /* 0x000ea6000c1e1500 */
[C---:B------:R-:W-:Y:S01]  /*1470*/  IMAD.WIDE R42, R10.reuse, 0x2, R120 ;  /* 0x000000020a2a7825 */ /* 0x040fe200078e0278 */
[----:B------:R-:W4:Y:S03]  /*1480*/  LDG.E.U16 R54, desc[UR10][R54.64] ;  /* 0x0000000a36367981 */ /* 0x000f26000c1e1500 */
[C---:B------:R-:W-:Y:S01]  /*1490*/  IMAD.WIDE R40, R10.reuse, 0x2, R22 ;  /* 0x000000020a287825 */ /* 0x040fe200078e0216 */
[----:B------:R0:W5:Y:S03]  /*14a0*/  LDG.E.U16 R63, desc[UR10][R42.64] ;  /* 0x0000000a2a3f7981 */ /* 0x000166000c1e1500 */
[C---:B------:R-:W-:Y:S01]  /*14b0*/  IMAD.WIDE R58, R10.reuse, 0x2, R116 ;  /* 0x000000020a3a7825 */ /* 0x040fe200078e0274 */
[----:B------:R0:W5:Y:S03]  /*14c0*/  LDG.E.U16 R62, desc[UR10][R40.64] ;  /* 0x0000000a283e7981 */ /* 0x000166000c1e1500 */
[C---:B------:R-:W-:Y:S01]  /*14d0*/  IMAD.WIDE R70, R10.reuse, 0x2, R108 ;  /* 0x000000020a467825 */ /* 0x040fe200078e026c */
[----:B------:R-:W5:Y:S03]  /*14e0*/  LDG.E.U16 R50, desc[UR10][R60.64] ;  /* 0x0000000a3c327981 */ /* 0x000f66000c1e1500 */
[C---:B------:R-:W-:Y:S01]  /*14f0*/  IMAD.WIDE R64, R10.reuse, 0x2, R100 ;  /* 0x000000020a407825 */ /* 0x040fe200078e0264 */
[----:B------:R0:W5:Y:S03]  /*1500*/  LDG.E.U16 R53, desc[UR10][R70.64] ;  /* 0x0000000a46357981 */ /* 0x000166000c1e1500 */
[C---:B------:R-:W-:Y:S01]  /*1510*/  IMAD.WIDE R68, R10.reuse, 0x2, R104 ;  /* 0x000000020a447825 */ /* 0x040fe200078e0268 */
[----:B------:R-:W5:Y:S03]  /*1520*/  LDG.E.U16 R55, desc[UR10][R64.64] ;  /* 0x0000000a40377981 */ /* 0x000f66000c1e1500 */
[C---:B-1----:R-:W-:Y:S01]  /*1530*/  IMAD.WIDE R56, R10.reuse, 0x2, R118 ;  /* 0x000000020a387825 */ /* 0x042fe200078e0276 */
[----:B------:R-:W5:Y:S03]  /*1540*/  LDG.E.U16 R59, desc[UR10][R58.64] ;  /* 0x0000000a3a3b7981 */ /* 0x000f66000c1e1500 */
[C---:B0-----:R-:W-:Y:S01]  /*1550*/  IMAD.WIDE R42, R10.reuse, 0x2, R112 ;  /* 0x000000020a2a7825 */ /* 0x041fe200078e0270 */
[----:B------:R-:W5:Y:S03]  /*1560*/  LDG.E.U16 R61, desc[UR10][R68.64] ;  /* 0x0000000a443d7981 */ /* 0x000f66000c1e1500 */
[----:B------:R-:W-:Y:S01]  /*1570*/  IMAD.WIDE R40, R10, 0x2, R102 ;  /* 0x000000020a287825 */ /* 0x000fe200078e0266 */
[----:B------:R-:W5:Y:S04]  /*1580*/  LDG.E.U16 R66, desc[UR10][R56.64] ;  /* 0x0000000a38427981 */ /* 0x000f68000c1e1500 */
[----:B------:R-:W5:Y:S04]  /*1590*/  LDG.E.U16 R58, desc[UR10][R42.64] ;  /* 0x0000000a2a3a7981 */ /* 0x000f68000c1e1500 */
[----:B------:R0:W5:Y:S01]  /*15a0*/  LDG.E.U16 R60, desc[UR10][R40.64] ;  /* 0x0000000a283c7981 */ /* 0x000162000c1e1500 */
[----:B------:R-:W-:Y:S01]  /*15b0*/  FMUL R21, R72, UR5 ;  /* 0x0000000548157c20 */ /* 0x000fe20008400000 */
[----:B------:R-:W-:Y:S01]  /*15c0*/  FMUL R107, R73, UR5 ;  /* 0x00000005496b7c20 */ /* 0x000fe20008400000 */
[----:B------:R-:W-:Y:S04]  /*15d0*/  BAR.SYNC.DEFER_BLOCKING 0x0 ;  /* 0x0000000000007b1d */ /* 0x000fe80000010000 */
[----:B------:R-:W-:Y:S01]  /*15e0*/  FMNMX R70, R21, R107, !PT ;  /* 0x0000006b15467209 */ /* 0x000fe20007800000 */
[----:B------:R-:W-:-:S05]  /*15f0*/  FMUL R21, R76, UR5 ;  /* 0x000000054c157c20 */ /* 0x000fca0008400000 */
[----:B------:R-:W-:Y:S01]  /*1600*/  FMNMX R70, R21, R70, !PT ;  /* 0x0000004615467209 */ /* 0x000fe20007800000 */
[----:B------:R-:W-:-:S05]  /*1610*/  FMUL R21, R77, UR5 ;  /* 0x000000054d157c20 */ /* 0x000fca0008400000 */
[----:B------:R-:W-:Y:S01]  /*1620*/  FMNMX R70, R21, R70, !PT ;  /* 0x0000004615467209 */ /* 0x000fe20007800000 */
[----:B------:R-:W-:-:S05]  /*1630*/  FMUL R21, R80, UR5 ;  /* 0x0000000550157c20 */ /* 0x000fca0008400000 */
[----:B------:R-:W-:Y:S01]  /*1640*/  FMNMX R70, R21, R70, !PT ;  /* 0x0000004615467209 */ /* 0x000fe20007800000 */
[----:B------:R-:W-:Y:S01]  /*1650*/  FMUL R21, R81, UR5 ;  /* 0x0000000551157c20 */ /* 0x000fe20008400000 */
[----:B0-----:R-:W-:-:S04]  /*1660*/  FMUL R40, R84, UR5 ;  /* 0x0000000554287c20 */ /* 0x001fc80008400000 */
[----:B------:R-:W-:-:S04]  /*1670*/  FMNMX R21, R21, R70, !PT ;  /* 0x0000004615157209 */ /* 0x000fc80007800000 */
[----:B------:R-:W-:Y:S01]  /*1680*/  FMNMX R21, R40, R21, !PT ;  /* 0x0000001528157209 */ /* 0x000fe20007800000 */
[----:B------:R-:W-:-:S05]  /*1690*/  FMUL R40, R85, UR5 ;  /* 0x0000000555287c20 */ /* 0x000fca0008400000 */
        /* <DEDUP_REMOVED lines=18> */
[----:B------:R-:W-:-:S05]  /*17c0*/  FMUL R40, R75, UR5 ;  /* 0x000000054b287c20 */ /* 0x000fca0008400000 */
[----:B------:R-:W-:Y:S01]  /*17d0*/  FMNMX R40, R21, R40, !PT ;  /* 0x0000002815287209 */ /* 0x000fe20007800000 */
[----:B------:R-:W-:-:S05]  /*17e0*/  FMUL R21, R78, UR5 ;  /* 0x000000054e157c20 */ /* 0x000fca0008400000 */
[----:B------:R-:W-:Y:S01]  /*17f0*/  FMNMX R40, R21, R40, !PT ;  /* 0x0000002815287209 */ /* 0x000fe20007800000 */
[----:B------:R-:W-:-:S05]  /*1800*/  FMUL R21, R79, UR5 ;  /* 0x000000054f157c20 */ /* 0x000fca0008400000 */
[----:B------:R-:W-:Y:S01]  /*1810*/  FMNMX R21, R21, R40, !PT ;  /* 0x0000002815157209 */ /* 0x000fe20007800000 */
[----:B------:R-:W-:Y:S01]  /*1820*/  FMUL R40, R82, UR5 ;  /* 0x0000000552287c20 */ /* 0x000fe20008400000 */
[----:B------:R-:W0:Y:S04]  /*1830*/  SHFL.BFLY PT, R42, R41, 0x2, 0x1f ;  /* 0x0c401f00292a7f89 */ /* 0x000e2800000e0000 */
        /* <DEDUP_REMOVED lines=8> */
[----:B0-----:R-:W-:-:S04]  /*18c0*/  FMNMX R42, R41, R42, !PT ;  /* 0x0000002a292a7209 */ /* 0x001fc80007800000 */
        /* <DEDUP_REMOVED lines=16> */
[----:B------:R-:W-:-:S05]  /*19d0*/  FMNMX R40, R40, R41, !PT ;  /* 0x0000002928287209 */ /* 0x000fca0007800000 */
[----:B------:R-:W0:Y:S02]  /*19e0*/  SHFL.BFLY PT, R43, R40, 0x2, 0x1f ;  /* 0x0c401f00282b7f89 */ /* 0x000e2400000e0000 */
[----:B0-----:R-:W-:-:S05]  /*19f0*/  FMNMX R43, R40, R43, !PT ;  /* 0x0000002b282b7209 */ /* 0x001fca0007800000 */
[----:B------:R-:W0:Y:S01]  /*1a00*/  SHFL.BFLY PT, R70, R43, 0x1, 0x1f ;  /* 0x0c201f002b467f89 */ /* 0x000e2200000e0000 */
[----:B------:R-:W-:-:S05]  /*1a10*/  FMNMX R21, R21, R114, !PT ;  /* 0x0000007215157209 */ /* 0x000fca0007800000 */
[--C-:B------:R-:W-:Y:S01]  /*1a20*/  FFMA R44, R44, UR5, -R21.reuse ;  /* 0x000000052c2c7c23 */ /* 0x100fe20008000815 */
[--C-:B------:R-:W-:Y:S01]  /*1a30*/  FFMA R72, R72, UR5, -R21.reuse ;  /* 0x0000000548487c23 */ /* 0x100fe20008000815 */
[--C-:B------:R-:W-:Y:S01]  /*1a40*/  FFMA R73, R73, UR5, -R21.reuse ;  /* 0x0000000549497c23 */ /* 0x100fe20008000815 */
[----:B------:R-:W-:Y:S01]  /*1a50*/  FFMA R81, R81, UR5, -R21 ;  /* 0x0000000551517c23 */ /* 0x000fe20008000815 */
[----:B------:R-:W-:Y:S01]  /*1a60*/  FMUL R42, R44, 1.4426950216293334961 ;  /* 0x3fb8aa3b2c2a7820 */ /* 0x000fe20000400000 */
[----:B---3--:R1:W-:Y:S01]  /*1a70*/  STS.U16 [R3+UR6], R48 ;  /* 0x0000003003007988 */ /* 0x0083e20008000406 */
[----:B0-----:R-:W-:-:S04]  /*1a80*/  FMNMX R43, R43, R70, !PT ;  /* 0x000000462b2b7209 */ /* 0x001fc80007800000 */
[----:B------:R-:W-:Y:S01]  /*1a90*/  FMNMX R43, R43, R106, !PT ;  /* 0x0000006a2b2b7209 */ /* 0x000fe20007800000 */
[--C-:B------:R-:W-:Y:S01]  /*1aa0*/  FFMA R76, R76, UR5, -R21.reuse ;  /* 0x000000054c4c7c23 */ /* 0x100fe20008000815 */
[----:B------:R-:W-:Y:S01]  /*1ab0*/  FFMA R77, R77, UR5, -R21 ;  /* 0x000000054d4d7c23 */ /* 0x000fe20008000815 */
[----:B------:R-:W-:Y:S01]  /*1ac0*/  FADD R44, -R21, R114 ;  /* 0x00000072152c7221 */ /* 0x000fe20000000100 */
[----:B--2---:R-:W-:Y:S04]  /*1ad0*/  STS.U16 [R3+UR6+0x400], R52 ;  /* 0x0004003403007988 */ /* 0x004fe80008000406 */
[----:B----4-:R-:W-:Y:S04]  /*1ae0*/  STS.U16 [R3+UR6+0xc00], R54 ;  /* 0x000c003603007988 */ /* 0x010fe80008000406 */
[----:B-----5:R-:W-:Y:S04]  /*1af0*/  STS.U16 [R3+UR6+0x800], R62 ;  /* 0x0008003e03007988 */ /* 0x020fe80008000406 */
        /* <DEDUP_REMOVED lines=9> */
[----:B------:R0:W-:Y:S04]  /*1b90*/  STS.U16 [R15+UR6+0x700], R66 ;  /* 0x000700420f007988 */ /* 0x0001e80008000406 */
[----:B------:R2:W-:Y:S04]  /*1ba0*/  STS.U16 [R15+UR6+0xb00], R58 ;  /* 0x000b003a0f007988 */ /* 0x0005e80008000406 */
[----:B------:R-:W-:Y:S01]  /*1bb0*/  STS.U16 [R15+UR6+0xf00], R60 ;  /* 0x000f003c0f007988 */ /* 0x000fe20008000406 */
[----:B------:R-:W-:Y:S01]  /*1bc0*/  BAR.SYNC.DEFER_BLOCKING 0x0 ;  /* 0x0000000000007b1d */ /* 0x000fe20000010000 */
[----:B------:R-:W-:Y:S01]  /*1bd0*/  FMUL R56, R72, 1.4426950216293334961 ;  /* 0x3fb8aa3b48387820 */ /* 0x000fe20000400000 */
[----:B------:R-:W-:Y:S01]  /*1be0*/  FMUL R57, R73, 1.4426950216293334961 ;  /* 0x3fb8aa3b49397820 */ /* 0x000fe20000400000 */
[--C-:B------:R-:W-:Y:S01]  /*1bf0*/  FFMA R74, R74, UR5, -R43.reuse ;  /* 0x000000054a4a7c23 */ /* 0x100fe2000800082b */
[--C-:B------:R-:W-:Y:S01]  /*1c00*/  FFMA R75, R75, UR5, -R43.reuse ;  /* 0x000000054b4b7c23 */ /* 0x100fe2000800082b */
[----:B------:R-:W-:Y:S01]  /*1c10*/  FMUL R69, R81, 1.4426950216293334961 ;  /* 0x3fb8aa3b51457820 */ /* 0x000fe20000400000 */
[----:B------:R-:W-:Y:S01]  /*1c20*/  FMUL R65, R76, 1.4426950216293334961 ;  /* 0x3fb8aa3b4c417820 */ /* 0x000fe20000400000 */
[----:B------:R-:W-:Y:S01]  /*1c30*/  FMUL R64, R77, 1.4426950216293334961 ;  /* 0x3fb8aa3b4d407820 */ /* 0x000fe20000400000 */
[----:B------:R-:W-:Y:S01]  /*1c40*/  FMUL R81, R44, 1.4426950216293334961 ;  /* 0x3fb8aa3b2c517820 */ /* 0x000fe20000400000 */
[----:B------:R-:W-:Y:S01]  /*1c50*/  FMUL R44, R74, 1.4426950216293334961 ;  /* 0x3fb8aa3b4a2c7820 */ /* 0x000fe20000400000 */
[----:B------:R-:W-:Y:S01]  /*1c60*/  FMUL R73, R75, 1.4426950216293334961 ;  /* 0x3fb8aa3b4b497820 */ /* 0x000fe20000400000 */
[--C-:B------:R-:W-:Y:S01]  /*1c70*/  FFMA R78, R78, UR5, -R43.reuse ;  /* 0x000000054e4e7c23 */ /* 0x100fe2000800082b */
[----:B------:R-:W-:Y:S01]  /*1c80*/  FFMA R79, R79, UR5, -R43 ;  /* 0x000000054f4f7c23 */ /* 0x000fe2000800082b */
[----:B------:R-:W-:Y:S02]  /*1c90*/  MUFU.EX2 R56, R56 ;  /* 0x0000003800387308 */ /* 0x000fe40000000800 */
[----:B------:R-:W-:Y:S01]  /*1ca0*/  FMUL R77, R78, 1.4426950216293334961 ;  /* 0x3fb8aa3b4e4d7820 */ /* 0x000fe20000400000 */
[----:B------:R-:W-:-:S05]  /*1cb0*/  FMUL R76, R79, 1.4426950216293334961 ;  /* 0x3fb8aa3b4f4c7820 */ /* 0x000fca0000400000 */
[----:B------:R-:W0:Y:S01]  /*1cc0*/  MUFU.EX2 R57, R57 ;  /* 0x0000003900397308 */ /* 0x000e220000000800 */
[----:B------:R-:W-:Y:S01]  /*1cd0*/  FFMA R83, R83, UR5, -R43 ;  /* 0x0000000553537c23 */ /* 0x000fe2000800082b */
[----:B-1----:R-:W-:Y:S01]  /*1ce0*/  FADD R48, -R43, R106 ;  /* 0x0000006a2b307221 */ /* 0x002fe20000000100 */
[----:B------:R-:W-:Y:S04]  /*1cf0*/  LDSM.16.M88.4 R52, [R17+UR6] ;  /* 0x000000061134783b */ /* 0x000fe80008000200 */
[----:B------:R-:W-:Y:S01]  /*1d00*/  LDSM.16.M88.4 R60, [R17+UR6+0x800] ;  /* 0x00080006113c783b */ /* 0x000fe20008000200 */
[----:B------:R-:W-:Y:S01]  /*1d10*/  MUFU.EX2 R65, R65 ;  /* 0x0000004100417308 */ /* 0x000fe20000000800 */
[----:B------:R-:W-:-:S07]  /*1d20*/  FMUL R75, R83, 1.4426950216293334961 ;  /* 0x3fb8aa3b534b7820 */ /* 0x000fce0000400000 */
[----:B------:R-:W2:Y:S01]  /*1d30*/  MUFU.EX2 R64, R64 ;  /* 0x0000004000407308 */ /* 0x000ea20000000800 */
[----:B------:R-:W-:Y:S02]  /*1d40*/  FMUL R83, R48, 1.4426950216293334961 ;  /* 0x3fb8aa3b30537820 */ /* 0x000fe40000400000 */
[----:B------:R-:W1:Y:S05]  /*1d50*/  LDSM.16.M88.4 R48, [R17+UR6+0x400] ;  /* 0x000400061130783b */ /* 0x000e6a0008000200 */
[----:B------:R-:W-:Y:S08]  /*1d60*/  MUFU.EX2 R44, R44 ;  /* 0x0000002c002c7308 */ /* 0x000ff00000000800 */
[----:B------:R-:W3:Y:S08]  /*1d70*/  MUFU.EX2 R73, R73 ;  /* 0x0000004900497308 */ /* 0x000ef00000000800 */
[----:B------:R-:W4:Y:S08]  /*1d80*/  MUFU.EX2 R77, R77 ;  /* 0x0000004d004d7308 */ /* 0x000f300000000800 */
[----:B------:R-:W5:Y:S01]  /*1d90*/  MUFU.EX2 R76, R76 ;  /* 0x0000004c004c7308 */ /* 0x000f620000000800 */
[----:B0-----:R-:W-:Y:S01]  /*1da0*/  FADD R66, R56, R57 ;  /* 0x0000003938427221 */ /* 0x001fe20000000000 */
[----:B--2---:R-:W-:Y:S01]  /*1db0*/  F2FP.BF16.F32.PACK_AB R58, R64, R65 ;  /* 0x00000041403a723e */ /* 0x004fe200000010ff */
[----:B---3--:R-:W-:-:S02]  /*1dc0*/  FADD R78, R44, R73 ;  /* 0x000000492c4e7221 */ /* 0x008fc40000000000 */
[----:B------:R-:W-:Y:S01]  /*1dd0*/  FADD R65, R65, R66 ;  /* 0x0000004241417221 */ /* 0x000fe20000000000 */
[----:B------:R-:W-:Y:S01]  /*1de0*/  FFMA R80, R80, UR5, -R21 ;  /* 0x0000000550507c23 */ /* 0x000fe20008000815 */
[----:B------:R-:W-:Y:S01]  /*1df0*/  FFMA R82, R82, UR5, -R43 ;  /* 0x0000000552527c23 */ /* 0x000fe2000800082b */
[----:B----4-:R-:W-:Y:S01]  /*1e00*/  FADD R79, R77, R78 ;  /* 0x0000004e4d4f7221 */ /* 0x010fe20000000000 */
[----:B------:R-:W0:Y:S01]  /*1e10*/  MUFU.EX2 R81, R81 ;  /* 0x0000005100517308 */ /* 0x000e220000000800 */
[----:B------:R-:W-:Y:S01]  /*1e20*/  FMUL R68, R80, 1.4426950216293334961 ;  /* 0x3fb8aa3b50447820 */ /* 0x000fe20000400000 */
[----:B------:R-:W-:Y:S01]  /*1e30*/  FMUL R70, R82, 1.4426950216293334961 ;  /* 0x3fb8aa3b52467820 */ /* 0x000fe20000400000 */
[----:B-----5:R-:W-:Y:S01]  /*1e40*/  F2FP.BF16.F32.PACK_AB R59, R76, R77 ;  /* 0x0000004d4c3b723e */ /* 0x020fe200000010ff */
[----:B------:R-:W-:-:S04]  /*1e50*/  FADD R77, R64, R65 ;  /* 0x00000041404d7221 */ /* 0x000fc80000000000 */
[----:B------:R-:W2:Y:S01]  /*1e60*/  MUFU.EX2 R83, R83 ;  /* 0x0000005300537308 */ /* 0x000ea20000000800 */
[----:B------:R-:W3:Y:S01]  /*1e70*/  LDSM.16.M88.4 R64, [R17+UR6+0xc00] ;  /* 0x000c00061140783b */ /* 0x000ee20008000200 */
[----:B------:R-:W-:Y:S01]  /*1e80*/  FFMA R84, R84, UR5, -R21 ;  /* 0x0000000554547c23 */ /* 0x000fe20008000815 */
[----:B------:R-:W-:Y:S01]  /*1e90*/  FFMA R86, R86, UR5, -R43 ;  /* 0x0000000556567c23 */ /* 0x000fe2000800082b */
[----:B------:R-:W-:Y:S02]  /*1ea0*/  FFMA R85, R85, UR5, -R21 ;  /* 0x0000000555557c23 */ /* 0x000fe40008000815 */
[----:B------:R-:W-:Y:S02]  /*1eb0*/  FMUL R71, R84, 1.4426950216293334961 ;  /* 0x3fb8aa3b54477820 */ /* 0x000fe40000400000 */
[----:B------:R-:W4:Y:S01]  /*1ec0*/  MUFU.EX2 R68, R68 ;  /* 0x0000004400447308 */ /* 0x000f220000000800 */
[----:B------:R-:W-:Y:S01]  /*1ed0*/  FMUL R74, R86, 1.4426950216293334961 ;  /* 0x3fb8aa3b564a7820 */ /* 0x000fe20000400000 */
[----:B------:R-:W-:Y:S01]  /*1ee0*/  FFMA R87, R87, UR5, -R43 ;  /* 0x0000000557577c23 */ /* 0x000fe2000800082b */
[----:B------:R-:W-:-:S05]  /*1ef0*/  FMUL R72, R85, 1.4426950216293334961 ;  /* 0x3fb8aa3b55487820 */ /* 0x000fca0000400000 */
[----:B------:R-:W5:Y:S01]  /*1f00*/  MUFU.EX2 R70, R70 ;  /* 0x0000004600467308 */ /* 0x000f620000000800 */
[----:B------:R-:W-:Y:S01]  /*1f10*/  FFMA R88, R88, UR5, -R21 ;  /* 0x0000000558587c23 */ /* 0x000fe20008000815 */
[----:B------:R-:W-:Y:S01]  /*1f20*/  FFMA R90, R90, UR5, -R43 ;  /* 0x000000055a5a7c23 */ /* 0x000fe2000800082b */
[----:B------:R-:W-:Y:S01]  /*1f30*/  F2FP.BF16.F32.PACK_AB R56, R57, R56 ;  /* 0x000000383938723e */ /* 0x000fe200000010ff */
[----:B------:R-:W-:-:S04]  /*1f40*/  FMUL R87, R87, 1.4426950216293334961 ;  /* 0x3fb8aa3b57577820 */ /* 0x000fc80000400000 */
[----:B------:R-:W3:Y:S01]  /*1f50*/  MUFU.EX2 R69, R69 ;  /* 0x0000004500457308 */ /* 0x000ee20000000800 */
[----:B------:R-:W-:Y:S01]  /*1f60*/  F2FP.BF16.F32.PACK_AB R57, R73, R44 ;  /* 0x0000002c4939723e */ /* 0x000fe200000010ff */
[C---:B0-----:R-:W-:Y:S01]  /*1f70*/  FMUL R32, R81.reuse, R32 ;  /* 0x0000002051207220 */ /* 0x041fe20000400000 */
[----:B------:R-:W-:Y:S01]  /*1f80*/  FMUL R33, R81, R33 ;  /* 0x0000002151217220 */ /* 0x000fe20000400000 */
[----:B--2---:R-:W-:-:S04]  /*1f90*/  FMUL R34, R83, R34 ;  /* 0x0000002253227220 */ /* 0x004fc80000400000 */
[----:B------:R-:W0:Y:S01]  /*1fa0*/  MUFU.EX2 R75, R75 ;  /* 0x0000004b004b7308 */ /* 0x000e220000000800 */
[----:B------:R-:W-:Y:S01]  /*1fb0*/  FMUL R35, R83, R35 ;  /* 0x0000002353237220 */ /* 0x000fe20000400000 */
[----:B------:R-:W-:Y:S01]  /*1fc0*/  FMUL R84, R88, 1.4426950216293334961 ;  /* 0x3fb8aa3b58547820 */ /* 0x000fe20000400000 */
[----:B------:R-:W-:Y:S01]  /*1fd0*/  FFMA R89, R89, UR5, -R21 ;  /* 0x0000000559597c23 */ /* 0x000fe20008000815 */
[C---:B------:R-:W-:Y:S01]  /*1fe0*/  FMUL R36, R81.reuse, R36 ;  /* 0x0000002451247220 */ /* 0x040fe20000400000 */
[----:B------:R-:W-:Y:S01]  /*1ff0*/  FMUL R37, R81, R37 ;  /* 0x0000002551257220 */ /* 0x000fe20000400000 */
[C---:B------:R-:W-:Y:S02]  /*2000*/  FMUL R38, R83.reuse, R38 ;  /* 0x0000002653267220 */ /* 0x040fe40000400000 */
[----:B------:R-:W2:Y:S01]  /*2010*/  MUFU.EX2 R71, R71 ;  /* 0x0000004700477308 */ /* 0x000ea20000000800 */
[----:B------:R-:W-:Y:S01]  /*2020*/  FMUL R39, R83, R39 ;  /* 0x0000002753277220 */ /* 0x000fe20000400000 */
[----:B------:R-:W-:Y:S01]  /*2030*/  FMUL R44, R90, 1.4426950216293334961 ;  /* 0x3fb8aa3b5a2c7820 */ /* 0x000fe20000400000 */
[----:B------:R-:W-:-:S05]  /*2040*/  FFMA R91, R91, UR5, -R43 ;  /* 0x000000055b5b7c23 */ /* 0x000fca000800082b */
[----:B------:R-:W2:Y:S01]  /*2050*/  MUFU.EX2 R74, R74 ;  /* 0x0000004a004a7308 */ /* 0x000ea20000000800 */
[----:B------:R-:W-:Y:S01]  /*2060*/  FMUL R85, R89, 1.4426950216293334961 ;  /* 0x3fb8aa3b59557820 */ /* 0x000fe20000400000 */
[----:B------:R-:W-:Y:S01]  /*2070*/  FFMA R92, R92, UR5, -R21 ;  /* 0x000000055c5c7c23 */ /* 0x000fe20008000815 */
[----:B------:R-:W-:Y:S01]  /*2080*/  FADD R79, R76, R79 ;  /* 0x0000004f4c4f7221 */ /* 0x000fe20000000000 */
[----:B------:R-:W-:-:S04]  /*2090*/  FFMA R94, R94, UR5, -R43 ;  /* 0x000000055e5e7c23 */ /* 0x000fc8000800082b */
[----:B------:R-:W2:Y:S01]  /*20a0*/  MUFU.EX2 R72, R72 ;  /* 0x0000004800487308 */ /* 0x000ea20000000800 */
[----:B-1----:R-:W-:Y:S01]  /*20b0*/  HMMA.16816.F32.BF16 R32, R56, R48, R32 ;  /* 0x000000303820723c */ /* 0x002fe20000041820 */
[----:B------:R-:W-:-:S06]  /*20c0*/  FMUL R80, R92, 1.4426950216293334961 ;  /* 0x3fb8aa3b5c507820 */ /* 0x000fcc0000400000 */
[----:B------:R1:W2:Y:S01]  /*20d0*/  MUFU.EX2 R73, R87 ;  /* 0x0000005700497308 */ /* 0x0002a20000000800 */
[----:B------:R-:W-:Y:S01]  /*20e0*/  HMMA.16816.F32.BF16 R36, R56, R52, R36 ;  /* 0x000000343824723c */ /* 0x000fe20000041824 */
[----:B----4-:R-:W-:Y:S01]  /*20f0*/  FADD R48, R68, R77 ;  /* 0x0000004d44307221 */ /* 0x010fe20000000000 */
[----:B------:R-:W-:Y:S01]  /*2100*/  FFMA R93, R93, UR5, -R21 ;  /* 0x000000055d5d7c23 */ /* 0x000fe20008000815 */
[----:B------:R-:W-:Y:S01]  /*2110*/  FFMA R95, R95, UR5, -R43 ;  /* 0x000000055f5f7c23 */ /* 0x000fe2000800082b */
[----:B------:R-:W-:-:S03]  /*2120*/  FMUL R82, R94, 1.4426950216293334961 ;  /* 0x3fb8aa3b5e527820 */ /* 0x000fc60000400000 */
[----:B------:R-:W4:Y:S01]  /*2130*/  MUFU.EX2 R84, R84 ;  /* 0x0000005400547308 */ /* 0x000f220000000800 */
[----:B-1----:R-:W-:Y:S01]  /*2140*/  FMUL R87, R91, 1.4426950216293334961 ;  /* 0x3fb8aa3b5b577820 */ /* 0x002fe20000400000 */
[----:B-----5:R-:W-:Y:S01]  /*2150*/  FADD R52, R70, R79 ;  /* 0x0000004f46347221 */ /* 0x020fe20000000000 */
[C---:B------:R-:W-:Y:S01]  /*2160*/  FMUL R28, R81.reuse, R28 ;  /* 0x0000001c511c7220 */ /* 0x040fe20000400000 */
[----:B------:R-:W-:Y:S01]  /*2170*/  FMUL R29, R81, R29 ;  /* 0x0000001d511d7220 */ /* 0x000fe20000400000 */
[C---:B------:R-:W-:Y:S01]  /*2180*/  FMUL R30, R83.reuse, R30 ;  /* 0x0000001e531e7220 */ /* 0x040fe20000400000 */
[----:B------:R-:W-:Y:S02]  /*2190*/  FMUL R31, R83, R31 ;  /* 0x0000001f531f7220 */ /* 0x000fe40000400000 */
[----:B------:R-:W1:Y:S01]  /*21a0*/  MUFU.EX2 R44, R44 ;  /* 0x0000002c002c7308 */ /* 0x000e620000000800 */
[----:B---3--:R-:W-:Y:S01]  /*21b0*/  FADD R48, R69, R48 ;  /* 0x0000003045307221 */ /* 0x008fe20000000000 */
[----:B------:R-:W-:Y:S01]  /*21c0*/  FMUL R89, R93, 1.4426950216293334961 ;  /* 0x3fb8aa3b5d597820 */ /* 0x000fe20000400000 */
[----:B------:R-:W-:Y:S01]  /*21d0*/  FFMA R96, R96, UR5, -R21 ;  /* 0x0000000560607c23 */ /* 0x000fe20008000815 */
[----:B0-----:R-:W-:Y:S01]  /*21e0*/  FADD R49, R75, R52 ;  /* 0x000000344b317221 */ /* 0x001fe20000000000 */
[----:B------:R-:W-:-:S03]  /*21f0*/  FFMA R98, R98, UR5, -R43 ;  /* 0x0000000562627c23 */ /* 0x000fc6000800082b */
[----:B------:R-:W0:Y:S01]  /*2200*/  MUFU.EX2 R85, R85 ;  /* 0x0000005500557308 */ /* 0x000e220000000800 */
[----:B------:R-:W-:Y:S01]  /*2210*/  FMUL R91, R95, 1.4426950216293334961 ;  /* 0x3fb8aa3b5f5b7820 */ /* 0x000fe20000400000 */
[C---:B------:R-:W-:Y:S01]  /*2220*/  FMUL R24, R81.reuse, R24 ;  /* 0x0000001851187220 */ /* 0x040fe20000400000 */
[----:B------:R-:W-:Y:S01]  /*2230*/  FMUL R25, R81, R25 ;  /* 0x0000001951197220 */ /* 0x000fe20000400000 */
[----:B------:R-:W-:-:S04]  /*2240*/  FMUL R26, R83, R26 ;  /* 0x0000001a531a7220 */ /* 0x000fc80000400000 */
[----:B------:R-:W3:Y:S01]  /*2250*/  MUFU.EX2 R87, R87 ;  /* 0x0000005700577308 */ /* 0x000ee20000000800 */
[----:B------:R-:W-:Y:S01]  /*2260*/  FMUL R27, R83, R27 ;  /* 0x0000001b531b7220 */ /* 0x000fe20000400000 */
[----:B--2---:R-:W-:Y:S01]  /*2270*/  FADD R53, R71, R48 ;  /* 0x0000003047357221 */ /* 0x004fe20000000000 */
[----:B------:R-:W-:Y:S01]  /*2280*/  FMUL R40, R96, 1.4426950216293334961 ;  /* 0x3fb8aa3b60287820 */ /* 0x000fe20000400000 */
[----:B------:R-:W-:Y:S01]  /*2290*/  FFMA R97, R97, UR5, -R21 ;  /* 0x0000000561617c23 */ /* 0x000fe20008000815 */
[----:B------:R-:W-:Y:S01]  /*22a0*/  F2FP.BF16.F32.PACK_AB R68, R69, R68 ;  /* 0x000000444544723e */ /* 0x000fe200000010ff */
[----:B------:R-:W-:Y:S02]  /*22b0*/  HMMA.16816.F32.BF16 R28, R56, R60, R28 ;  /* 0x0000003c381c723c */ /* 0x000fe4000004181c */
[----:B------:R-:W2:Y:S01]  /*22c0*/  MUFU.EX2 R80, R80 ;  /* 0x0000005000507308 */ /* 0x000ea20000000800 */
[----:B------:R-:W-:Y:S01]  /*22d0*/  FADD R48, R74, R49 ;  /* 0x000000314a307221 */ /* 0x000fe20000000000 */
[----:B------:R-:W-:Y:S01]  /*22e0*/  F2FP.BF16.F32.PACK_AB R69, R75, R70 ;  /* 0x000000464b45723e */ /* 0x000fe200000010ff */
[----:B------:R-:W-:Y:S01]  /*22f0*/  FFMA R99, R99, UR5, -R43 ;  /* 0x0000000563637c23 */ /* 0x000fe2000800082b */
[----:B------:R-:W-:Y:S01]  /*2300*/  F2FP.BF16.F32.PACK_AB R70, R72, R71 ;  /* 0x000000474846723e */ /* 0x000fe200000010ff */
[----:B------:R-:W-:-:S03]  /*2310*/  FMUL R60, R98, 1.4426950216293334961 ;  /* 0x3fb8aa3b623c7820 */ /* 0x000fc60000400000 */
[----:B------:R-:W5:Y:S01]  /*2320*/  MUFU.EX2 R82, R82 ;  /* 0x0000005200527308 */ /* 0x000f620000000800 */
[----:B------:R-:W-:Y:S01]  /*2330*/  F2FP.BF16.F32.PACK_AB R71, R73, R74 ;  /* 0x0000004a4947723e */ /* 0x000fe200000010ff */
[----:B------:R-:W-:Y:S01]  /*2340*/  FFMA R46, R46, UR5, -R43 ;  /* 0x000000052e2e7c23 */ /* 0x000fe2000800082b */
[----:B------:R-:W-:Y:S01]  /*2350*/  FADD R53, R72, R53 ;  /* 0x0000003548357221 */ /* 0x000fe20000000000 */
[----:B------:R-:W-:Y:S01]  /*2360*/  FMUL R41, R97, 1.4426950216293334961 ;  /* 0x3fb8aa3b61297820 */ /* 0x000fe20000400000 */
[----:B------:R-:W-:Y:S01]  /*2370*/  FADD R73, R73, R48 ;  /* 0x0000003049497221 */ /* 0x000fe20000000000 */
[----:B------:R-:W-:Y:S01]  /*2380*/  FFMA R45, R45, UR5, -R21 ;  /* 0x000000052d2d7c23 */ /* 0x000fe20008000815 */
[----:B------:R-:W-:Y:S01]  /*2390*/  LDSM.16.M88.4 R76, [R16+UR6] ;  /* 0x00000006104c783b */ /* 0x000fe20008000200 */
[----:B------:R-:W5:Y:S01]  /*23a0*/  MUFU.EX2 R89, R89 ;  /* 0x0000005900597308 */ /* 0x000f620000000800 */
[----:B------:R-:W-:Y:S01]  /*23b0*/  HMMA.16816.F32.BF16 R56, R56, R64, R24 ;  /* 0x000000403838723c */ /* 0x000fe20000041818 */
[----:B------:R-:W-:Y:S01]  /*23c0*/  FMUL R99, R99, 1.4426950216293334961 ;  /* 0x3fb8aa3b63637820 */ /* 0x000fe20000400000 */
[----:B------:R-:W-:-:S05]  /*23d0*/  FMUL R61, R46, 1.4426950216293334961 ;  /* 0x3fb8aa3b2e3d7820 */ /* 0x000fca0000400000 */
[----:B------:R-:W5:Y:S01]  /*23e0*/  MUFU.EX2 R91, R91 ;  /* 0x0000005b005b7308 */ /* 0x000f620000000800 */
[----:B----4-:R-:W-:Y:S01]  /*23f0*/  FADD R26, R84, R53 ;  /* 0x00000035541a7221 */ /* 0x010fe20000000000 */
[----:B-1----:R-:W-:Y:S01]  /*2400*/  FADD R46, R44, R73 ;  /* 0x000000492c2e7221 */ /* 0x002fe20000000000 */
[----:B------:R-:W-:-:S05]  /*2410*/  FFMA R24, R47, UR5, -R43 ;  /* 0x000000052f187c23 */ /* 0x000fca000800082b */
[----:B------:R-:W1:Y:S01]  /*2420*/  MUFU.EX2 R40, R40 ;  /* 0x0000002800287308 */ /* 0x000e620000000800 */
[----:B0-----:R-:W-:Y:S01]  /*2430*/  FADD R25, R85, R26 ;  /* 0x0000001a55197221 */ /* 0x001fe20000000000 */
[----:B---3--:R-:W-:-:S06]  /*2440*/  FADD R27, R87, R46 ;  /* 0x0000002e571b7221 */ /* 0x008fcc0000000000 */
[----:B------:R-:W0:Y:S01]  /*2450*/  MUFU.EX2 R60, R60 ;  /* 0x0000003c003c7308 */ /* 0x000e220000000800 */
[----:B------:R-:W-:Y:S01]  /*2460*/  FMUL R45, R45, 1.4426950216293334961 ;  /* 0x3fb8aa3b2d2d7820 */ /* 0x000fe20000400000 */
[----:B------:R-:W-:Y:S01]  /*2470*/  FMUL R46, R24, 1.4426950216293334961 ;  /* 0x3fb8aa3b182e7820 */ /* 0x000fe20000400000 */
[----:B--2---:R-:W-:-:S05]  /*2480*/  FADD R24, R80, R25 ;  /* 0x0000001950187221 */ /* 0x004fca0000000000 */
[----:B------:R-:W-:Y:S01]  /*2490*/  MUFU.EX2 R42, R42 ;  /* 0x0000002a002a7308 */ /* 0x000fe20000000800 */
[----:B-----5:R-:W-:Y:S01]  /*24a0*/  FADD R26, R82, R27 ;  /* 0x0000001b521a7221 */ /* 0x020fe20000000000 */
[C---:B------:R-:W-:Y:S01]  /*24b0*/  HMMA.16816.F32.BF16 R32, R68.reuse, R50, R32 ;  /* 0x000000324420723c */ /* 0x040fe20000041820 */
[----:B------:R-:W-:Y:S05]  /*24c0*/  LDSM.16.M88.4 R72, [R16+UR6+0x400] ;  /* 0x000400061048783b */ /* 0x000fea0008000200 */
[----:B------:R-:W2:Y:S08]  /*24d0*/  MUFU.EX2 R41, R41 ;  /* 0x0000002900297308 */ /* 0x000eb00000000800 */
[----:B------:R-:W3:Y:S01]  /*24e0*/  MUFU.EX2 R47, R99 ;  /* 0x00000063002f7308 */ /* 0x000ee20000000800 */
[----:B------:R-:W-:Y:S01]  /*24f0*/  FADD R49, R89, R24 ;  /* 0x0000001859317221 */ /* 0x000fe20000000000 */
[----:B------:R-:W-:Y:S01]  /*2500*/  FADD R65, R91, R26 ;  /* 0x0000001a5b417221 */ /* 0x000fe20000000000 */
[----:B------:R-:W-:Y:S01]  /*2510*/  HMMA.16816.F32.BF16 R36, R68, R54, R36 ;  /* 0x000000364424723c */ /* 0x000fe20000041824 */
[----:B------:R-:W4:Y:S04]  /*2520*/  LDSM.16.M88.4 R52, [R16+UR6+0x800] ;  /* 0x000800061034783b */ /* 0x000f280008000200 */
[----:B------:R-:W5:Y:S01]  /*2530*/  MUFU.EX2 R61, R61 ;  /* 0x0000003d003d7308 */ /* 0x000f620000000800 */
[----:B-1----:R-:W-:Y:S01]  /*2540*/  FADD R48, R40, R49 ;  /* 0x0000003128307221 */ /* 0x002fe20000000000 */
[----:B0-----:R-:W-:Y:S01]  /*2550*/  FADD R50, R60, R65 ;  /* 0x000000413c327221 */ /* 0x001fe20000000000 */
[----:B------:R-:W-:Y:S05]  /*2560*/  LDSM.16.M88.4 R24, [R16+UR6+0xc00] ;  /* 0x000c00061018783b */ /* 0x000fea0008000200 */
[----:B------:R-:W0:Y:S08]  /*2570*/  MUFU.EX2 R45, R45 ;  /* 0x0000002d002d7308 */ /* 0x000e300000000800 */
[----:B------:R-:W1:Y:S01]  /*2580*/  MUFU.EX2 R46, R46 ;  /* 0x0000002e002e7308 */ /* 0x000e620000000800 */
[----:B--2---:R-:W-:Y:S01]  /*2590*/  FADD R49, R41, R48 ;  /* 0x0000003029317221 */ /* 0x004fe20000000000 */
[----:B---3--:R-:W-:-:S03]  /*25a0*/  FADD R50, R47, R50 ;  /* 0x000000322f327221 */ /* 0x008fc60000000000 */
[----:B------:R-:W-:Y:S01]  /*25b0*/  FADD R48, R42, R49 ;  /* 0x000000312a307221 */ /* 0x000fe20000000000 */
[----:B-----5:R-:W-:Y:S01]  /*25c0*/  FADD R49, R61, R50 ;  /* 0x000000323d317221 */ /* 0x020fe20000000000 */
[----:B------:R-:W-:Y:S07]  /*25d0*/  HMMA.16816.F32.BF16 R28, R68, R62, R28 ;  /* 0x0000003e441c723c */ /* 0x000fee000004181c */
[----:B0-----:R-:W-:Y:S01]  /*25e0*/  FADD R63, R45, R48 ;  /* 0x000000302d3f7221 */ /* 0x001fe20000000000 */
[----:B-1----:R-:W-:-:S04]  /*25f0*/  FADD R62, R46, R49 ;  /* 0x000000312e3e7221 */ /* 0x002fc80000000000 */
[----:B------:R-:W0:Y:S04]  /*2600*/  SHFL.BFLY PT, R64, R63, 0x2, 0x1f ;  /* 0x0c401f003f407f89 */ /* 0x000e2800000e0000 */
[----:B------:R-:W1:Y:S01]  /*2610*/  SHFL.BFLY PT, R65, R62, 0x2, 0x1f ;  /* 0x0c401f003e417f89 */ /* 0x000e6200000e0000 */
[----:B------:R-:W-:Y:S01]  /*2620*/  HMMA.16816.F32.BF16 R56, R68, R66, R56 ;  /* 0x000000424438723c */ /* 0x000fe20000041838 */
[----:B------:R-:W-:Y:S02]  /*2630*/  F2FP.BF16.F32.PACK_AB R48, R85, R84 ;  /* 0x000000545530723e */ /* 0x000fe400000010ff */
[----:B------:R-:W-:Y:S02]  /*2640*/  F2FP.BF16.F32.PACK_AB R49, R87, R44 ;  /* 0x0000002c5731723e */ /* 0x000fe400000010ff */
[----:B------:R-:W-:-:S02]  /*2650*/  F2FP.BF16.F32.PACK_AB R50, R89, R80 ;  /* 0x000000505932723e */ /* 0x000fc400000010ff */
[----:B------:R-:W-:-:S07]  /*2660*/  F2FP.BF16.F32.PACK_AB R51, R91, R82 ;  /* 0x000000525b33723e */ /* 0x000fce00000010ff */
[----:B----4-:R-:W-:Y:S01]  /*2670*/  HMMA.16816.F32.BF16 R28, R48, R52, R28 ;  /* 0x00000034301c723c */ /* 0x010fe2000004181c */
[----:B0-----:R-:W-:Y:S01]  /*2680*/  FADD R64, R63, R64 ;  /* 0x000000403f407221 */ /* 0x001fe20000000000 */
[----:B-1----:R-:W-:-:S04]  /*2690*/  FADD R65, R62, R65 ;  /* 0x000000413e417221 */ /* 0x002fc80000000000 */
[----:B------:R-:W0:Y:S01]  /*26a0*/  SHFL.BFLY PT, R53, R64, 0x1, 0x1f ;  /* 0x0c201f0040357f89 */ /* 0x000e2200000e0000 */
[C---:B------:R-:W-:Y:S03]  /*26b0*/  HMMA.16816.F32.BF16 R36, R48.reuse, R76, R36 ;  /* 0x0000004c3024723c */ /* 0x040fe60000041824 */
[----:B------:R-:W1:Y:S03]  /*26c0*/  SHFL.BFLY PT, R44, R65, 0x1, 0x1f ;  /* 0x0c201f00412c7f89 */ /* 0x000e6600000e0000 */
[C---:B------:R-:W-:Y:S06]  /*26d0*/  HMMA.16816.F32.BF16 R32, R48.reuse, R72, R32 ;  /* 0x000000483020723c */ /* 0x040fec0000041820 */
[----:B------:R-:W-:Y:S01]  /*26e0*/  HMMA.16816.F32.BF16 R56, R48, R24, R56 ;  /* 0x000000183038723c */ /* 0x000fe20000041838 */
[----:B------:R-:W-:-:S06]  /*26f0*/  UIADD3 UR4, UR4, 0x40, URZ ;  /* 0x0000004004047890 */ /* 0x000fcc000fffe03f */
[----:B------:R-:W-:Y:S02]  /*2700*/  ISETP.LE.AND P0, PT, R5, UR4, PT ;  /* 0x0000000405007c0c */ /* 0x000fe4000bf03270 */
[----:B------:R-:W-:Y:S02]  /*2710*/  F2FP.BF16.F32.PACK_AB R48, R41, R40 ;  /* 0x000000282930723e */ /* 0x000fe400000010ff */
[----:B------:R-:W-:Y:S02]  /*2720*/  F2FP.BF16.F32.PACK_AB R49, R47, R60 ;  /* 0x0000003c2f31723e */ /* 0x000fe400000010ff */
[----:B------:R-:W-:Y:S02]  /*2730*/  F2FP.BF16.F32.PACK_AB R50, R45, R42 ;  /* 0x0000002a2d32723e */ /* 0x000fe400000010ff */
[----:B------:R-:W-:Y:S01]  /*2740*/  F2FP.BF16.F32.PACK_AB R51, R46, R61 ;  /* 0x0000003d2e33723e */ /* 0x000fe200000010ff */
[----:B0-----:R-:W-:Y:S01]  /*2750*/  FADD R64, R64, R53 ;  /* 0x0000003540407221 */ /* 0x001fe20000000000 */
[----:B-1----:R-:W-:Y:S01]  /*2760*/  FADD R44, R65, R44 ;  /* 0x0000002c412c7221 */ /* 0x002fe20000000000 */
[----:B------:R-:W-:Y:S01]  /*2770*/  LEA R10, R13, R10, 0x6 ;  /* 0x0000000a0d0a7211 */ /* 0x000fe200078e30ff */
[----:B------:R-:W-:-:S03]  /*2780*/  IMAD.MOV.U32 R114, RZ, RZ, R21 ;  /* 0x000000ffff727224 */ /* 0x000fc600078e0015 */
[----:B------:R-:W-:Y:S01]  /*2790*/  HMMA.16816.F32.BF16 R36, R48, R78, R36 ;  /* 0x0000004e3024723c */ /* 0x000fe20000041824 */
[----:B------:R-:W-:Y:S01]  /*27a0*/  FFMA R12, R81, R12, R64 ;  /* 0x0000000c510c7223 */ /* 0x000fe20000000040 */
[----:B------:R-:W-:Y:S01]  /*27b0*/  FFMA R20, R83, R20, R44 ;  /* 0x0000001453147223 */ /* 0x000fe2000000002c */
[----:B------:R-:W-:-:S03]  /*27c0*/  LEA R18, R11, R18, 0x6 ;  /* 0x000000120b127211 */ /* 0x000fc600078e30ff */
[----:B------:R-:W-:Y:S01]  /*27d0*/  HMMA.16816.F32.BF16 R32, R48, R74, R32 ;  /* 0x0000004a3020723c */ /* 0x000fe20000041820 */
[----:B------:R-:W-:-:S05]  /*27e0*/  MOV R106, R43 ;  /* 0x0000002b006a7202 */ /* 0x000fca0000000f00 */
[C---:B------:R-:W-:Y:S06]  /*27f0*/  HMMA.16816.F32.BF16 R28, R48.reuse, R54, R28 ;  /* 0x00000036301c723c */ /* 0x040fec000004181c */
[----:B------:R-:W-:Y:S01]  /*2800*/  HMMA.16816.F32.BF16 R24, R48, R26, R56 ;  /* 0x0000001a3018723c */ /* 0x000fe20000041838 */
[----:B------:R-:W-:-:S08]  /*2810*/  NOP ;  /* 0x0000000000007918 */ /* 0x000fd00000000000 */
[----:B------:R-:W-:-:S15]  /*2820*/  @!P0 BRA `(.L_x_1) ;  /* 0xffffffe400b08947 */ /* 0x000fde000383ffff */
.L_x_0:
[C---:B------:R-:W-:Y:S01]  /*2830*/  SHF.L.U32 R3, R0.reuse, 0x2, RZ ;  /* 0x0000000200037819 */ /* 0x040fe200000006ff */
[----:B------:R-:W-:Y:S01]  /*2840*/  IMAD.MOV.U32 R16, RZ, RZ, R26 ;  /* 0x000000ffff107224 */ /* 0x000fe200078e001a */
[----:B------:R-:W-:Y:S01]  /*2850*/  LOP3.LUT R7, R7, 0x180, RZ, 0xc0, !PT ;  /* 0x0000018007077812 */ /* 0x000fe200078ec0ff */
[----:B------:R-:W-:Y:S01]  /*2860*/  BAR.SYNC.DEFER_BLOCKING 0x0 ;  /* 0x0000000000007b1d */ /* 0x000fe20000010000 */
[----:B--2---:R-:W-:Y:S02]  /*2870*/  SHF.L.U32 R4, R0, 0x6, RZ ;  /* 0x0000000600047819 */ /* 0x004fe400000006ff */
[----:B------:R-:W-:Y:S01]  /*2880*/  LOP3.LUT R3, R3, 0xb8, RZ, 0xc0, !PT ;  /* 0x000000b803037812 */ /* 0x000fe200078ec0ff */
[C---:B------:R-:W-:Y:S01]  /*2890*/  IMAD R9, R6.reuse, 0x10, R7 ;  /* 0x0000001006097824 */ /* 0x040fe200078e0207 */
[----:B------:R-:W-:Y:S01]  /*28a0*/  MOV R18, R12 ;  /* 0x0000000c00127202 */ /* 0x000fe20000000f00 */
[----:B------:R-:W-:Y:S01]  /*28b0*/  ULDC.64 UR4, c[0x0][0x270] ;  /* 0x00009c0000047ab9 */ /* 0x000fe20000000a00 */
[----:B------:R-:W-:Y:S01]  /*28c0*/  LEA R10, R6, UR6, 0x3 ;  /* 0x00000006060a7c11 */ /* 0x000fe2000f8e18ff */
[----:B------:R-:W-:Y:S01]  /*28d0*/  UIMAD UR4, UR7, UR4, URZ ;  /* 0x00000004070472a4 */ /* 0x000fe2000f8e023f */
[----:B------:R-:W-:Y:S01]  /*28e0*/  LOP3.LUT R6, R3, 0x40, R4, 0xf8, !PT ;  /* 0x0000004003067812 */ /* 0x000fe200078ef804 */
[C---:B------:R-:W-:Y:S01]  /*28f0*/  FMUL R3, R18.reuse, 8388608 ;  /* 0x4b00000012037820 */ /* 0x040fe20000400000 */
[----:B------:R-:W-:Y:S01]  /*2900*/  FSETP.GEU.AND P1, PT, R18, 1.175494350822287508e-38, PT ;  /* 0x008000001200780b */ /* 0x000fe20003f2e000 */
[----:B------:R-:W-:Y:S01]  /*2910*/  FMUL R4, R20, 8388608 ;  /* 0x4b00000014047820 */ /* 0x000fe20000400000 */
[----:B------:R-:W-:Y:S01]  /*2920*/  SHF.R.U32.HI R5, RZ, 0x1, R0 ;  /* 0x00000001ff057819 */ /* 0x000fe20000011600 */
[----:B------:R-:W-:Y:S01]  /*2930*/  USHF.L.U32 UR8, UR4, 0x1, URZ ;  /* 0x0000000104087899 */ /* 0x000fe2000800063f */
[----:B------:R-:W-:-:S02]  /*2940*/  FSEL R41, R3, R18, !P1 ;  /* 0x0000001203297208 */ /* 0x000fc40004800000 */
[----:B------:R-:W-:Y:S02]  /*2950*/  LOP3.LUT R5, R5, 0x4, RZ, 0xc0, !PT ;  /* 0x0000000405057812 */ /* 0x000fe400078ec0ff */
[----:B------:R-:W-:Y:S01]  /*2960*/  FSETP.GEU.AND P2, PT, R20, 1.175494350822287508e-38, PT ;  /* 0x008000001400780b */ /* 0x000fe20003f4e000 */
[----:B------:R-:W-:Y:S01]  /*2970*/  VIADD R3, R41, 0xc0cafb0d ;  /* 0xc0cafb0d29037836 */ /* 0x000fe20000000000 */
[----:B------:R-:W-:Y:S02]  /*2980*/  IADD3 R12, R5, R10, RZ ;  /* 0x0000000a050c7210 */ /* 0x000fe40007ffe0ff */
[----:B------:R-:W-:Y:S02]  /*2990*/  FSEL R40, R4, R20, !P2 ;  /* 0x0000001404287208 */ /* 0x000fe40005000000 */
[----:B------:R-:W-:Y:S02]  /*29a0*/  SHF.R.S32.HI R5, RZ, 0x4, R0 ;  /* 0x00000004ff057819 */ /* 0x000fe40000011400 */
[----:B------:R-:W-:-:S02]  /*29b0*/  LOP3.LUT R4, R3, 0xff800000, RZ, 0xc0, !PT ;  /* 0xff80000003047812 */ /* 0x000fc400078ec0ff */
[----:B------:R-:W-:Y:S02]  /*29c0*/  FSEL R3, RZ, -23, P1 ;  /* 0xc1b80000ff037808 */ /* 0x000fe40000800000 */
[C---:B------:R-:W-:Y:S02]  /*29d0*/  FSETP.GT.AND P1, PT, |R18|.reuse, 8.50705917302346158658e+37, PT ;  /* 0x7e8000001200780b */ /* 0x040fe40003f24200 */
[----:B------:R-:W-:Y:S02]  /*29e0*/  SGXT R5, R5, 0x1 ;  /* 0x000000010505781a */ /* 0x000fe40000000200 */
[----:B------:R-:W-:Y:S02]  /*29f0*/  FSETP.GEU.AND P3, PT, |R18|, 1.175494350822287508e-38, PT ;  /* 0x008000001200780b */ /* 0x000fe40003f6e200 */
[----:B------:R-:W-:Y:S02]  /*2a00*/  SHF.L.U32 R7, R0, 0x7, RZ ;  /* 0x0000000700077819 */ /* 0x000fe400000006ff */
[----:B------:R-:W-:-:S02]  /*2a10*/  LOP3.LUT R10, R9, 0x48, R0, 0x78, !PT ;  /* 0x00000048090a7812 */ /* 0x000fc400078e7800 */
[----:B------:R-:W-:Y:S02]  /*2a20*/  LOP3.LUT R26, R6, 0x240, R5, 0x78, !PT ;  /* 0x00000240061a7812 */ /* 0x000fe400078e7805 */
[----:B------:R-:W-:Y:S01]  /*2a30*/  IADD3 R5, R40, -0x3f3504f3, RZ ;  /* 0xc0cafb0d28057810 */ /* 0x000fe20007ffe0ff */
[----:B------:R-:W-:Y:S01]  /*2a40*/  @P1 FMUL R18, R18, 0.25 ;  /* 0x3e80000012121820 */ /* 0x000fe20000400000 */
[----:B------:R-:W-:Y:S01]  /*2a50*/  MOV R14, R27 ;  /* 0x0000001b000e7202 */ /* 0x000fe20000000f00 */
[----:B------:R-:W-:Y:S01]  /*2a60*/  @P1 FMUL R24, R24, 0.25 ;  /* 0x3e80000018181820 */ /* 0x000fe20000400000 */
[----:B------:R-:W-:Y:S01]  /*2a70*/  FSETP.GT.AND P0, PT, |R20|, 8.50705917302346158658e+37, PT ;  /* 0x7e8000001400780b */ /* 0x000fe20003f04200 */
[----:B------:R-:W-:Y:S01]  /*2a80*/  @!P3 FMUL R18, R18, 16777216 ;  /* 0x4b8000001212b820 */ /* 0x000fe20000400000 */
[----:B------:R-:W-:Y:S01]  /*2a90*/  LOP3.LUT R27, R10, 0x600, R7, 0xf8, !PT ;  /* 0x000006000a1b7812 */ /* 0x000fe200078ef807 */
[----:B------:R-:W-:Y:S01]  /*2aa0*/  @!P3 FMUL R24, R24, 16777216 ;  /* 0x4b8000001818b820 */ /* 0x000fe20000400000 */
[----:B------:R-:W-:Y:S01]  /*2ab0*/  LOP3.LUT R7, R5, 0xff800000, RZ, 0xc0, !PT ;  /* 0xff80000005077812 */ /* 0x000fe200078ec0ff */
[----:B------:R-:W-:Y:S01]  /*2ac0*/  @P1 FMUL R32, R32, 0.25 ;  /* 0x3e80000020201820 */ /* 0x000fe20000400000 */
[----:B------:R-:W-:Y:S01]  /*2ad0*/  FSEL R5, RZ, -23, P2 ;  /* 0xc1b80000ff057808 */ /* 0x000fe20001000000 */
[----:B------:R-:W-:Y:S01]  /*2ae0*/  @P1 FMUL R36, R36, 0.25 ;  /* 0x3e80000024241820 */ /* 0x000fe20000400000 */
[----:B------:R-:W-:Y:S01]  /*2af0*/  FSETP.GEU.AND P2, PT, |R20|, 1.175494350822287508e-38, PT ;  /* 0x008000001400780b */ /* 0x000fe20003f4e200 */
[----:B------:R-:W-:Y:S01]  /*2b00*/  @!P3 FMUL R32, R32, 16777216 ;  /* 0x4b8000002020b820 */ /* 0x000fe20000400000 */
[----:B------:R-:W-:Y:S01]  /*2b10*/  LOP3.LUT R9, R0, 0x10, RZ, 0xc0, !PT ;  /* 0x0000001000097812 */ /* 0x000fe200078ec0ff */
[----:B------:R-:W-:Y:S01]  /*2b20*/  @!P3 FMUL R36, R36, 16777216 ;  /* 0x4b8000002424b820 */ /* 0x000fe20000400000 */
[----:B------:R-:W-:Y:S01]  /*2b30*/  MOV R13, R28 ;  /* 0x0000001c000d7202 */ /* 0x000fe20000000f00 */
[----:B------:R-:W-:Y:S01]  /*2b40*/  @P0 FMUL R20, R20, 0.25 ;  /* 0x3e80000014140820 */ /* 0x000fe20000400000 */
[----:B------:R-:W-:Y:S01]  /*2b50*/  LEA R28, R9, R12, 0x2 ;  /* 0x0000000c091c7211 */ /* 0x000fe200078e10ff */
[----:B------:R-:W-:Y:S01]  /*2b60*/  @P0 FMUL R14, R14, 0.25 ;  /* 0x3e8000000e0e0820 */ /* 0x000fe20000400000 */
[----:B------:R-:W0:Y:S01]  /*2b70*/  MUFU.RCP R12, R18 ;  /* 0x00000012000c7308 */ /* 0x000e220000001000 */
[----:B------:R-:W-:Y:S01]  /*2b80*/  I2FP.F32.S32 R10, R7 ;  /* 0x00000007000a7245 */ /* 0x000fe20000201400 */
[----:B------:R-:W-:Y:S01]  /*2b90*/  @P1 FMUL R13, R13, 0.25 ;  /* 0x3e8000000d0d1820 */ /* 0x000fe20000400000 */
[-C--:B------:R-:W-:Y:S01]  /*2ba0*/  I2FP.F32.S32 R6, R4.reuse ;  /* 0x0000000400067245 */ /* 0x080fe20000201400 */
[----:B------:R-:W-:Y:S01]  /*2bb0*/  @P0 FMUL R16, R16, 0.25 ;  /* 0x3e80000010100820 */ /* 0x000fe20000400000 */
[----:B------:R-:W-:Y:S01]  /*2bc0*/  @!P2 FMUL R20, R20, 16777216 ;  /* 0x4b8000001414a820 */ /* 0x000fe20000400000 */
[----:B------:R-:W-:Y:S01]  /*2bd0*/  FFMA.FTZ R10, R10, 1.1920928955078125e-07, R5 ;  /* 0x340000000a0a7823 */ /* 0x000fe20000010005 */
[----:B------:R-:W-:Y:S01]  /*2be0*/  @!P3 FMUL R13, R13, 16777216 ;  /* 0x4b8000000d0db820 */ /* 0x000fe20000400000 */
[----:B------:R-:W-:Y:S01]  /*2bf0*/  FFMA.FTZ R3, R6, 1.1920928955078125e-07, R3 ;  /* 0x3400000006037823 */ /* 0x000fe20000010003 */
[----:B------:R-:W1:Y:S01]  /*2c00*/  MUFU.RCP R5, R20 ;  /* 0x0000001400057308 */ /* 0x000e620000001000 */
[----:B------:R-:W-:Y:S01]  /*2c10*/  @P0 FMUL R31, R31, 0.25 ;  /* 0x3e8000001f1f0820 */ /* 0x000fe20000400000 */
[----:B------:R-:W-:Y:S01]  /*2c20*/  @P0 FMUL R30, R30, 0.25 ;  /* 0x3e8000001e1e0820 */ /* 0x000fe20000400000 */
[----:B------:R-:W-:Y:S01]  /*2c30*/  @P0 FMUL R35, R35, 0.25 ;  /* 0x3e80000023230820 */ /* 0x000fe20000400000 */
[----:B------:R-:W-:Y:S01]  /*2c40*/  @P0 FMUL R34, R34, 0.25 ;  /* 0x3e80000022220820 */ /* 0x000fe20000400000 */
[----:B------:R-:W-:Y:S01]  /*2c50*/  @P0 FMUL R39, R39, 0.25 ;  /* 0x3e80000027270820 */ /* 0x000fe20000400000 */
[----:B------:R-:W-:Y:S01]  /*2c60*/  @P0 FMUL R38, R38, 0.25 ;  /* 0x3e80000026260820 */ /* 0x000fe20000400000 */
[----:B------:R-:W-:Y:S01]  /*2c70*/  IADD3 R4, R41, -R4, RZ ;  /* 0x8000000429047210 */ /* 0x000fe20007ffe0ff */
[C---:B0-----:R-:W-:Y:S01]  /*2c80*/  FMUL R6, R12.reuse, R24 ;  /* 0x000000180c067220 */ /* 0x041fe20000400000 */
[----:B------:R-:W-:Y:S01]  /*2c90*/  FMUL R13, R12, R13 ;  /* 0x0000000d0c0d7220 */ /* 0x000fe20000400000 */
[----:B------:R-:W-:Y:S01]  /*2ca0*/  MOV R23, R25 ;  /* 0x0000001900177202 */ /* 0x000fe20000000f00 */
[----:B------:R-:W-:-:S02]  /*2cb0*/  IMAD.IADD R7, R40, 0x1, -R7 ;  /* 0x0000000128077824 */ /* 0x000fc400078e0a07 */
[----:B------:R-:W-:Y:S01]  /*2cc0*/  @!P2 FMUL R14, R14, 16777216 ;  /* 0x4b8000000e0ea820 */ /* 0x000fe20000400000 */
[----:B------:R-:W-:Y:S01]  /*2cd0*/  @!P2 FMUL R16, R16, 16777216 ;  /* 0x4b8000001010a820 */ /* 0x000fe20000400000 */
[----:B------:R-:W-:Y:S01]  /*2ce0*/  F2FP.BF16.F32.PACK_AB R25, R6, R13 ;  /* 0x0000000d0619723e */ /* 0x000fe200000010ff */
[----:B------:R-:W-:Y:S01]  /*2cf0*/  @!P2 FMUL R31, R31, 16777216 ;  /* 0x4b8000001f1fa820 */ /* 0x000fe20000400000 */
[----:B------:R-:W-:Y:S01]  /*2d00*/  @!P2 FMUL R30, R30, 16777216 ;  /* 0x4b8000001e1ea820 */ /* 0x000fe20000400000 */
[----:B------:R-:W-:Y:S01]  /*2d10*/  @!P2 FMUL R35, R35, 16777216 ;  /* 0x4b8000002323a820 */ /* 0x000fe20000400000 */
[----:B------:R-:W-:Y:S01]  /*2d20*/  @!P2 FMUL R34, R34, 16777216 ;  /* 0x4b8000002222a820 */ /* 0x000fe20000400000 */
[----:B------:R-:W-:Y:S01]  /*2d30*/  @!P2 FMUL R39, R39, 16777216 ;  /* 0x4b8000002727a820 */ /* 0x000fe20000400000 */
[----:B------:R-:W-:Y:S01]  /*2d40*/  @!P2 FMUL R38, R38, 16777216 ;  /* 0x4b8000002626a820 */ /* 0x000fe20000400000 */
[----:B------:R-:W-:Y:S01]  /*2d50*/  MOV R6, 0x3dc6b27f ;  /* 0x3dc6b27f00067802 */ /* 0x000fe20000000f00 */
[----:B------:R-:W-:Y:S01]  /*2d60*/  FADD R4, R4, -1 ;  /* 0xbf80000004047421 */ /* 0x000fe20000000000 */
[----:B------:R-:W-:Y:S01]  /*2d70*/  FADD R7, R7, -1 ;  /* 0xbf80000007077421 */ /* 0x000fe20000000000 */
[C---:B-1----:R-:W-:Y:S01]  /*2d80*/  FMUL R9, R5.reuse, R14 ;  /* 0x0000000e05097220 */ /* 0x042fe20000400000 */
[C---:B------:R-:W-:Y:S01]  /*2d90*/  FMUL R11, R5.reuse, R16 ;  /* 0x00000010050b7220 */ /* 0x040fe20000400000 */
[C---:B------:R-:W-:Y:S01]  /*2da0*/  FMUL R14, R5.reuse, R31 ;  /* 0x0000001f050e7220 */ /* 0x040fe20000400000 */
[C---:B------:R-:W-:Y:S01]  /*2db0*/  FMUL R16, R5.reuse, R30 ;  /* 0x0000001e05107220 */ /* 0x040fe20000400000 */
[C---:B------:R-:W-:Y:S01]  /*2dc0*/  FMUL R15, R5.reuse, R35 ;  /* 0x00000023050f7220 */ /* 0x040fe20000400000 */
[C---:B------:R-:W-:Y:S01]  /*2dd0*/  FMUL R17, R5.reuse, R34 ;  /* 0x0000002205117220 */ /* 0x040fe20000400000 */
[C---:B------:R-:W-:Y:S01]  /*2de0*/  FMUL R20, R5.reuse, R39 ;  /* 0x0000002705147220 */ /* 0x040fe20000400000 */
[----:B------:R-:W-:Y:S01]  /*2df0*/  FMUL R22, R5, R38 ;  /* 0x0000002605167220 */ /* 0x000fe20000400000 */
[-C--:B------:R-:W-:Y:S01]  /*2e00*/  FFMA.FTZ R5, R4, R6.reuse, -0.16845393180847167969 ;  /* 0xbe2c7f3004057423 */ /* 0x080fe20000010006 */
[----:B------:R-:W-:Y:S01]  /*2e10*/  FFMA.FTZ R6, R7, R6, -0.16845393180847167969 ;  /* 0xbe2c7f3007067423 */ /* 0x000fe20000010006 */
[----:B------:R-:W-:Y:S01]  /*2e20*/  @P1 FMUL R23, R23, 0.25 ;  /* 0x3e80000017171820 */ /* 0x000fe20000400000 */
[----:B------:R-:W-:Y:S01]  /*2e30*/  @P1 FMUL R29, R29, 0.25 ;  /* 0x3e8000001d1d1820 */ /* 0x000fe20000400000 */
[----:B------:R-:W-:Y:S01]  /*2e40*/  @P1 FMUL R33, R33, 0.25 ;  /* 0x3e80000021211820 */ /* 0x000fe20000400000 */
[----:B------:R-:W-:Y:S01]  /*2e50*/  FFMA.FTZ R6, R7, R6, 0.1716887056827545166 ;  /* 0x3e2fcf2a07067423 */ /* 0x000fe20000010006 */
[----:B------:R-:W-:Y:S01]  /*2e60*/  @P1 FMUL R37, R37, 0.25 ;  /* 0x3e80000025251820 */ /* 0x000fe20000400000 */
[C---:B------:R-:W-:Y:S01]  /*2e70*/  FMUL R18, R12.reuse, R32 ;  /* 0x000000200c127220 */ /* 0x040fe20000400000 */
[----:B------:R-:W-:Y:S01]  /*2e80*/  FMUL R19, R12, R36 ;  /* 0x000000240c137220 */ /* 0x000fe20000400000 */
[----:B------:R-:W-:Y:S01]  /*2e90*/  @!P3 FMUL R23, R23, 16777216 ;  /* 0x4b8000001717b820 */ /* 0x000fe20000400000 */
[----:B------:R-:W-:Y:S01]  /*2ea0*/  @!P3 FMUL R29, R29, 16777216 ;  /* 0x4b8000001d1db820 */ /* 0x000fe20000400000 */
[----:B------:R-:W-:Y:S01]  /*2eb0*/  FFMA.FTZ R6, R7, R6, -0.17900948226451873779 ;  /* 0xbe374e4307067423 */ /* 0x000fe20000010006 */
[----:B------:R-:W-:Y:S01]  /*2ec0*/  @!P3 FMUL R33, R33, 16777216 ;  /* 0x4b8000002121b820 */ /* 0x000fe20000400000 */
[----:B------:R-:W-:Y:S01]  /*2ed0*/  FFMA.FTZ R5, R4, R5, 0.1716887056827545166 ;  /* 0x3e2fcf2a04057423 */ /* 0x000fe20000010005 */
[----:B------:R-:W-:Y:S01]  /*2ee0*/  @!P3 FMUL R37, R37, 16777216 ;  /* 0x4b8000002525b820 */ /* 0x000fe20000400000 */
[----:B------:R-:W-:Y:S01]  /*2ef0*/  F2FP.BF16.F32.PACK_AB R24, R18, R19 ;  /* 0x000000131218723e */ /* 0x000fe200000010ff */
[C---:B------:R-:W-:Y:S01]  /*2f00*/  FFMA.FTZ R6, R7.reuse, R6, 0.20512372255325317383 ;  /* 0x3e520bf407067423 */ /* 0x040fe20000010006 */
[C---:B------:R-:W-:Y:S01]  /*2f10*/  FMUL R13, R12.reuse, R23 ;  /* 0x000000170c0d7220 */ /* 0x040fe20000400000 */
[C---:B------:R-:W-:Y:S01]  /*2f20*/  FMUL R18, R12.reuse, R29 ;  /* 0x0000001d0c127220 */ /* 0x040fe20000400000 */
[----:B------:R-:W-:Y:S01]  /*2f30*/  FMUL R19, R12, R33 ;  /* 0x000000210c137220 */ /* 0x000fe20000400000 */
[----:B------:R-:W-:Y:S01]  /*2f40*/  FFMA.FTZ R5, R4, R5, -0.17900948226451873779 ;  /* 0xbe374e4304057423 */ /* 0x000fe20000010005 */
[----:B------:R-:W-:Y:S01]  /*2f50*/  FMUL R12, R12, R37 ;  /* 0x000000250c0c7220 */ /* 0x000fe20000400000 */
[----:B------:R-:W-:Y:S01]  /*2f60*/  FFMA.FTZ R6, R7, R6, -0.24046532809734344482 ;  /* 0xbe763c8b07067423 */ /* 0x000fe20000010006 */
[----:B------:R-:W-:Y:S01]  /*2f70*/  F2FP.BF16.F32.PACK_AB R13, R13, R18 ;  /* 0x000000120d0d723e */ /* 0x000fe200000010ff */
[C---:B------:R-:W-:Y:S01]  /*2f80*/  FFMA.FTZ R5, R4.reuse, R5, 0.20512372255325317383 ;  /* 0x3e520bf404057423 */ /* 0x040fe20000010005 */
[----:B------:R-:W-:Y:S01]  /*2f90*/  F2FP.BF16.F32.PACK_AB R23, R11, R16 ;  /* 0x000000100b17723e */ /* 0x000fe200000010ff */
[----:B------:R-:W-:Y:S01]  /*2fa0*/  FFMA.FTZ R6, R7, R6, 0.28857114911079406738 ;  /* 0x3e93bf9907067423 */ /* 0x000fe20000010006 */
[----:B------:R-:W-:Y:S01]  /*2fb0*/  F2FP.BF16.F32.PACK_AB R12, R19, R12 ;  /* 0x0000000c130c723e */ /* 0x000fe200000010ff */
[----:B------:R-:W-:Y:S01]  /*2fc0*/  FFMA.FTZ R5, R4, R5, -0.24046532809734344482 ;  /* 0xbe763c8b04057423 */ /* 0x000fe20000010005 */
[----:B------:R-:W-:Y:S01]  /*2fd0*/  F2FP.BF16.F32.PACK_AB R22, R17, R22 ;  /* 0x000000161116723e */ /* 0x000fe200000010ff */
[----:B------:R-:W-:Y:S01]  /*2fe0*/  STS.64 [R26+UR6], R24 ;  /* 0x000000181a007988 */ /* 0x000fe20008000a06 */
[----:B------:R-:W-:Y:S01]  /*2ff0*/  F2FP.BF16.F32.PACK_AB R17, R9, R14 ;  /* 0x0000000e0911723e */ /* 0x000fe200000010ff */
[----:B------:R-:W-:Y:S01]  /*3000*/  FFMA.FTZ R6, R7, R6, -0.36067417263984680176 ;  /* 0xbeb8aa4907067423 */ /* 0x000fe20000010006 */
[----:B------:R-:W-:Y:S01]  /*3010*/  F2FP.BF16.F32.PACK_AB R16, R15, R20 ;  /* 0x000000140f10723e */ /* 0x000fe200000010ff */
[----:B------:R-:W-:Y:S01]  /*3020*/  STS.64 [R26+UR6+0x100], R12 ;  /* 0x0001000c1a007988 */ /* 0x000fe20008000a06 */
[----:B------:R-:W-:Y:S01]  /*3030*/  LOP3.LUT R11, R26, 0x8, RZ, 0x3c, !PT ;  /* 0x000000081a0b7812 */ /* 0x000fe200078e3cff */
[C---:B------:R-:W-:Y:S01]  /*3040*/  FFMA.FTZ R5, R4.reuse, R5, 0.28857114911079406738 ;  /* 0x3e93bf9904057423 */ /* 0x040fe20000010005 */
[----:B------:R-:W-:Y:S01]  /*3050*/  FFMA.FTZ R6, R7, R6, 0.48089820146560668945 ;  /* 0x3ef6384a07067423 */ /* 0x000fe20000010006 */
[----:B------:R-:W0:Y:S01]  /*3060*/  LDC R14, c[0x0][0x278] ;  /* 0x00009e00ff0e7b82 */ /* 0x000e220000000800 */
[----:B------:R-:W-:Y:S01]  /*3070*/  ISETP.GE.U32.AND P1, PT, R41, 0x7f800000, PT ;  /* 0x7f8000002900780c */ /* 0x000fe20003f26070 */
[----:B------:R-:W-:Y:S01]  /*3080*/  STS.64 [R11+UR6+0x400], R22 ;  /* 0x000400160b007988 */ /* 0x000fe20008000a06 */
[----:B------:R-:W-:Y:S01]  /*3090*/  FFMA.FTZ R5, R4, R5, -0.36067417263984680176 ;  /* 0xbeb8aa4904057423 */ /* 0x000fe20000010005 */
[C---:B------:R-:W-:Y:S01]  /*30a0*/  FFMA.FTZ R6, R7.reuse, R6, -0.72134751081466674805 ;  /* 0xbf38aa3b07067423 */ /* 0x040fe20000010006 */
[----:B------:R-:W-:Y:S01]  /*30b0*/  ISETP.GE.U32.AND P3, PT, R40, 0x7f800000, PT ;  /* 0x7f8000002800780c */ /* 0x000fe20003f66070 */
[----:B------:R1:W-:Y:S01]  /*30c0*/  STS.64 [R11+UR6+0x500], R16 ;  /* 0x000500100b007988 */ /* 0x0003e20008000a06 */
[C---:B------:R-:W-:Y:S01]  /*30d0*/  FFMA.FTZ R5, R4.reuse, R5, 0.48089820146560668945 ;  /* 0x3ef6384a04057423 */ /* 0x040fe20000010005 */
[----:B------:R-:W-:Y:S01]  /*30e0*/  FMUL R6, R7, R6 ;  /* 0x0000000607067220 */ /* 0x000fe20000400000 */
[----:B------:R-:W2:Y:S01]  /*30f0*/  LDC.64 R18, c[0x0][0x228] ;  /* 0x00008a00ff127b82 */ /* 0x000ea20000000a00 */
[----:B------:R-:W-:Y:S01]  /*3100*/  FSETP.NEU.AND P0, PT, R41, RZ, PT ;  /* 0x000000ff2900720b */ /* 0x000fe20003f0d000 */
[----:B------:R-:W-:Y:S01]  /*3110*/  FFMA.FTZ R5, R4, R5, -0.72134751081466674805 ;  /* 0xbf38aa3b04057423 */ /* 0x000fe20000010005 */
[----:B------:R-:W-:-:S05]  /*3120*/  FMUL R6, R7, R6 ;  /* 0x0000000607067220 */ /* 0x000fca0000400000 */
[----:B------:R-:W-:Y:S01]  /*3130*/  BAR.SYNC.DEFER_BLOCKING 0x0 ;  /* 0x0000000000007b1d */ /* 0x000fe20000010000 */
[----:B------:R-:W-:Y:S01]  /*3140*/  FSETP.NEU.AND P2, PT, R40, RZ, PT ;  /* 0x000000ff2800720b */ /* 0x000fe20003f4d000 */
[C---:B------:R-:W-:Y:S01]  /*3150*/  FMUL R5, R4.reuse, R5 ;  /* 0x0000000504057220 */ /* 0x040fe20000400000 */
[----:B------:R-:W-:Y:S01]  /*3160*/  FFMA.FTZ R7, R7, 1.4426950216293334961, R6 ;  /* 0x3fb8aa3b07077823 */ /* 0x000fe20000010006 */
[----:B------:R-:W-:Y:S02]  /*3170*/  LOP3.LUT R6, R27, 0x8, RZ, 0x3c, !PT ;  /* 0x000000081b067812 */ /* 0x000fe400078e3cff */
[----:B------:R-:W-:Y:S01]  /*3180*/  FMUL R5, R4, R5 ;  /* 0x0000000504057220 */ /* 0x000fe20000400000 */
[----:B-1----:R-:W-:Y:S01]  /*3190*/  LEA.HI R17, R0, 0x1c, RZ, 0x1b ;  /* 0x0000001c00117811 */ /* 0x002fe200078fd8ff */
[----:B------:R-:W-:Y:S01]  /*31a0*/  FADD R9, R10, R7 ;  /* 0x000000070a097221 */ /* 0x000fe20000000000 */
[----:B------:R-:W-:Y:S01]  /*31b0*/  @P3 MOV R11, 0x7f800000 ;  /* 0x7f800000000b3802 */ /* 0x000fe20000000f00 */
[----:B------:R-:W-:Y:S01]  /*31c0*/  FFMA.FTZ R4, R4, 1.4426950216293334961, R5 ;  /* 0x3fb8aa3b04047823 */ /* 0x000fe20000010005 */
[----:B------:R-:W-:Y:S01]  /*31d0*/  SHF.R.U32.HI R5, RZ, 0x5, R0 ;  /* 0x00000005ff057819 */ /* 0x000fe20000011600 */
[----:B0-----:R-:W-:Y:S01]  /*31e0*/  IMAD R17, R17, R14, RZ ;  /* 0x0000000e11117224 */ /* 0x001fe200078e02ff */
[----:B------:R-:W-:Y:S01]  /*31f0*/  LOP3.LUT R8, R8, 0x78, RZ, 0xc0, !PT ;  /* 0x0000007808087812 */ /* 0x000fe200078ec0ff */
[----:B------:R-:W-:Y:S01]  /*3200*/  FADD R3, R3, R4 ;  /* 0x0000000403037221 */ /* 0x000fe20000000000 */
[----:B------:R-:W-:Y:S01]  /*3210*/  @P1 MOV R4, 0x7f800000 ;  /* 0x7f80000000041802 */ /* 0x000fe20000000f00 */
[----:B------:R-:W-:Y:S01]  /*3220*/  @P3 FFMA.FTZ R9, R40, R11, +INF ;  /* 0x7f80000028093423 */ /* 0x000fe2000001000b */
[----:B------:R-:W-:Y:S01]  /*3230*/  SGXT.U32 R5, R5, 0x2 ;  /* 0x000000020505781a */ /* 0x000fe20000000000 */
[----:B------:R-:W0:Y:S02]  /*3240*/  LDC.64 R30, c[0x0][0x230] ;  /* 0x00008c00ff1e7b82 */ /* 0x000e240000000a00 */
[----:B------:R-:W-:Y:S01]  /*3250*/  @P1 FFMA.FTZ R3, R41, R4, +INF ;  /* 0x7f80000029031423 */ /* 0x000fe20000010004 */
[----:B------:R-:W-:Y:S01]  /*3260*/  LOP3.LUT P1, RZ, R0, 0x60, RZ, 0xc0, !PT ;  /* 0x0000006000ff7812 */ /* 0x000fe2000782c0ff */
[----:B------:R-:W-:Y:S01]  /*3270*/  IMAD R0, R5, R14, RZ ;  /* 0x0000000e05007224 */ /* 0x000fe200078e02ff */
[----:B------:R-:W1:Y:S01]  /*3280*/  LDS.64 R26, [R27+UR6] ;  /* 0x000000061b1a7984 */ /* 0x000e620008000a00 */
[----:B------:R-:W-:Y:S01]  /*3290*/  IMAD R4, R2, UR5, RZ ;  /* 0x0000000502047c24 */ /* 0x000fe2000f8e02ff */
[----:B------:R-:W-:-:S02]  /*32a0*/  UIMAD.WIDE UR4, UR4, 0x2, URZ ;  /* 0x00000002040478a5 */ /* 0x000fc4000f8e023f */
[----:B------:R-:W-:Y:S01]  /*32b0*/  LEA R7, R14, R0, 0x2 ;  /* 0x000000000e077211 */ /* 0x000fe200078e10ff */
[----:B------:R3:W4:Y:S01]  /*32c0*/  LDS.64 R24, [R6+UR6] ;  /* 0x0000000606187984 */ /* 0x0007220008000a00 */
[----:B------:R-:W-:Y:S02]  /*32d0*/  IMAD.SHL.U32 R5, R4, 0x2, RZ ;  /* 0x0000000204057824 */ /* 0x000fe400078e00ff */
[----:B------:R-:W-:Y:S01]  /*32e0*/  LEA R11, R14, R7, 0x2 ;  /* 0x000000070e0b7211 */ /* 0x000fe200078e10ff */
[----:B------:R-:W-:Y:S01]  /*32f0*/  IMAD.HI R4, R4, 0x2, RZ ;  /* 0x0000000204047827 */ /* 0x000fe200078e02ff */
[----:B------:R-:W-:Y:S01]  /*3300*/  ULDC UR4, c[0x0][0x27c] ;  /* 0x00009f0000047ab9 */ /* 0x000fe20000000800 */
[----:B--2---:R-:W-:Y:S01]  /*3310*/  IADD3 R18, P3, P4, R5, UR8, R18 ;  /* 0x0000000805127c10 */ /* 0x004fe2000fc7e012 */
[----:B------:R-:W-:Y:S01]  /*3320*/  UIMAD UR4, UR7, UR4, URZ ;  /* 0x00000004070472a4 */ /* 0x000fe2000f8e023f */
[----:B------:R-:W-:Y:S02]  /*3330*/  LEA R13, R14, R11, 0x2 ;  /* 0x0000000b0e0d7211 */ /* 0x000fe400078e10ff */
[----:B------:R-:W-:Y:S01]  /*3340*/  IADD3.X R20, R4, UR5, R19, P3, P4 ;  /* 0x0000000504147c10 */ /* 0x000fe20009fe8413 */
[----:B------:R-:W-:Y:S01]  /*3350*/  USHF.L.U32 UR7, UR4, 0x2, URZ ;  /* 0x0000000204077899 */ /* 0x000fe2000800063f */
[-C--:B------:R-:W-:Y:S01]  /*3360*/  LEA R4, P5, R0, R18.reuse, 0x1 ;  /* 0x0000001200047211 */ /* 0x080fe200078a08ff */
[----:B------:R-:W-:Y:S01]  /*3370*/  IMAD R15, R14, 0x4, R13 ;  /* 0x000000040e0f7824 */ /* 0x000fe200078e020d */
[----:B---3--:R-:W-:Y:S01]  /*3380*/  LEA R6, P4, R7, R18, 0x1 ;  /* 0x0000001207067211 */ /* 0x008fe200078808ff */
[----:B------:R-:W-:Y:S01]  /*3390*/  UIMAD.WIDE UR4, UR4, 0x4, URZ ;  /* 0x00000004040478a5 */ /* 0x000fe2000f8e023f */
[----:B------:R-:W-:-:S02]  /*33a0*/  LEA.HI.X.SX32 R5, R0, R20, 0x1, P5 ;  /* 0x0000001400057211 */ /* 0x000fc400028f0eff */
[C---:B------:R-:W-:Y:S02]  /*33b0*/  LEA R0, R14.reuse, R15, 0x2 ;  /* 0x0000000f0e007211 */ /* 0x040fe400078e10ff */
[----:B------:R-:W-:Y:S02]  /*33c0*/  LEA.HI.X.SX32 R7, R7, R20, 0x1, P4 ;  /* 0x0000001407077211 */ /* 0x000fe400020f0eff */
[-C--:B------:R-:W-:Y:S02]  /*33d0*/  LEA R10, P5, R11, R18.reuse, 0x1 ;  /* 0x000000120b0a7211 */ /* 0x080fe400078a08ff */
[----:B------:R-:W-:Y:S02]  /*33e0*/  LEA R12, P6, R13, R18, 0x1 ;  /* 0x000000120d0c7211 */ /* 0x000fe400078c08ff */
[----:B------:R-:W-:Y:S02]  /*33f0*/  LEA R19, R14, R0, 0x2 ;  /* 0x000000000e137211 */ /* 0x000fe400078e10ff */
[----:B------:R-:W-:-:S02]  /*3400*/  LEA R22, P3, R17, R18, 0x1 ;  /* 0x0000001211167211 */ /* 0x000fc400078608ff */
[----:B------:R-:W-:Y:S02]  /*3410*/  LEA.HI.X.SX32 R11, R11, R20, 0x1, P5 ;  /* 0x000000140b0b7211 */ /* 0x000fe400028f0eff */
[----:B------:R-:W-:Y:S02]  /*3420*/  LEA R14, P4, R15, R18, 0x1 ;  /* 0x000000120f0e7211 */ /* 0x000fe400078808ff */
[----:B------:R-:W-:Y:S01]  /*3430*/  LEA.HI.X.SX32 R13, R13, R20, 0x1, P6 ;  /* 0x000000140d0d7211 */ /* 0x000fe200030f0eff */
[----:B-1----:R1:W-:Y:S01]  /*3440*/  STG.E.U16 desc[UR10][R4.64], R26 ;  /* 0x0000001a04007986 */ /* 0x0023e2000c10150a */
[-C--:B------:R-:W-:Y:S02]  /*3450*/  LEA R16, P5, R0, R18.reuse, 0x1 ;  /* 0x0000001200107211 */ /* 0x080fe400078a08ff */
[----:B------:R-:W-:Y:S01]  /*3460*/  LEA R18, P6, R19, R18, 0x1 ;  /* 0x0000001213127211 */ /* 0x000fe200078c08ff */
[----:B----4-:R2:W-:Y:S01]  /*3470*/  STG.E.U16 desc[UR10][R6.64], R24 ;  /* 0x0000001806007986 */ /* 0x0105e2000c10150a */
[----:B------:R-:W-:-:S02]  /*3480*/  LEA.HI.X.SX32 R23, R17, R20, 0x1, P3 ;  /* 0x0000001411177211 */ /* 0x000fc400018f0eff */
[-C--:B------:R-:W-:Y:S02]  /*3490*/  LEA.HI.X.SX32 R15, R15, R20.reuse, 0x1, P4 ;  /* 0x000000140f0f7211 */ /* 0x080fe400020f0eff */
[-C--:B------:R-:W-:Y:S02]  /*34a0*/  LEA.HI.X.SX32 R17, R0, R20.reuse, 0x1, P5 ;  /* 0x0000001400117211 */ /* 0x080fe400028f0eff */
[----:B------:R-:W-:Y:S02]  /*34b0*/  LEA.HI.X.SX32 R19, R19, R20, 0x1, P6 ;  /* 0x0000001413137211 */ /* 0x000fe400030f0eff */
[----:B-1----:R-:W-:Y:S02]  /*34c0*/  PRMT R5, R26, 0x7632, R5 ;  /* 0x000076321a057816 */ /* 0x002fe40000000005 */
[----:B------:R-:W-:Y:S02]  /*34d0*/  FSEL R0, R3, -INF , P0 ;  /* 0xff80000003007808 */ /* 0x000fe40000000000 */
[----:B--2---:R-:W-:Y:S01]  /*34e0*/  PRMT R7, R24, 0x7632, R7 ;  /* 0x0000763218077816 */ /* 0x004fe20000000007 */
[----:B------:R1:W-:Y:S01]  /*34f0*/  STG.E.U16 desc[UR10][R10.64], R5 ;  /* 0x000000050a007986 */ /* 0x0003e2000c10150a */
[----:B------:R-:W-:Y:S01]  /*3500*/  FSEL R4, R9, -INF , P2 ;  /* 0xff80000009047808 */ /* 0x000fe20001000000 */
[----:B------:R-:W-:Y:S01]  /*3510*/  FFMA R42, R0, 0.69314718246459960938, R21 ;  /* 0x3f317218002a7823 */ /* 0x000fe20000000015 */
[C---:B------:R-:W-:Y:S01]  /*3520*/  SHF.L.U32 R3, R2.reuse, 0x2, RZ ;  /* 0x0000000202037819 */ /* 0x040fe200000006ff */
[----:B------:R2:W-:Y:S01]  /*3530*/  STG.E.U16 desc[UR10][R12.64], R7 ;  /* 0x000000070c007986 */ /* 0x0005e2000c10150a */
[----:B------:R-:W-:-:S04]  /*3540*/  IMAD.HI R0, R2, 0x4, RZ ;  /* 0x0000000402007827 */ /* 0x000fc800078e02ff */
[----:B------:R-:W-:Y:S01]  /*3550*/  FFMA R43, R4, 0.69314718246459960938, R43 ;  /* 0x3f317218042b7823 */ /* 0x000fe2000000002b */
[----:B0-----:R-:W-:Y:S01]  /*3560*/  IADD3 R2, P0, P2, R3, UR7, R30 ;  /* 0x0000000703027c10 */ /* 0x001fe2000fa1e01e */
[----:B------:R0:W-:Y:S03]  /*3570*/  STG.E.U16 desc[UR10][R14.64], R27 ;  /* 0x0000001b0e007986 */ /* 0x0001e6000c10150a */
[----:B------:R-:W-:Y:S01]  /*3580*/  IADD3.X R3, R0, UR5, R31, P0, P2 ;  /* 0x0000000500037c10 */ /* 0x000fe200087e441f */
[----:B------:R0:W-:Y:S01]  /*3590*/  STG.E.U16 desc[UR10][R16.64], R25 ;  /* 0x0000001910007986 */ /* 0x0001e2000c10150a */
[----:B-1----:R-:W-:Y:S02]  /*35a0*/  PRMT R11, R27, 0x7632, R11 ;  /* 0x000076321b0b7816 */ /* 0x002fe4000000000b */
[----:B--2---:R-:W-:-:S03]  /*35b0*/  PRMT R13, R25, 0x7632, R13 ;  /* 0x00007632190d7816 */ /* 0x004fc6000000000d */
[----:B------:R0:W-:Y:S04]  /*35c0*/  STG.E.U16 desc[UR10][R18.64], R11 ;  /* 0x0000000b12007986 */ /* 0x0001e8000c10150a */
[----:B------:R0:W-:Y:S01]  /*35d0*/  STG.E.U16 desc[UR10][R22.64], R13 ;  /* 0x0000000d16007986 */ /* 0x0001e2000c10150a */
[----:B------:R-:W-:Y:S06]  /*35e0*/  BAR.SYNC.DEFER_BLOCKING 0x0 ;  /* 0x0000000000007b1d */ /* 0x000fec0000010000 */
[----:B------:R0:W-:Y:S02]  /*35f0*/  STS.64 [R8+UR6], R42 ;  /* 0x0000002a08007988 */ /* 0x0001e40008000a06 */
[----:B------:R-:W-:Y:S06]  /*3600*/  BAR.SYNC.DEFER_BLOCKING 0x0 ;  /* 0x0000000000007b1d */ /* 0x000fec0000010000 */
[----:B------:R-:W-:Y:S05]  /*3610*/  @P1 EXIT ;  /* 0x000000000000194d */ /* 0x000fea0003800000 */
[----:B------:R-:W1:Y:S04]  /*3620*/  LDS R5, [R28] ;  /* 0x000000001c057984 */ /* 0x000e680000000800 */
[----:B-1----:R-:W-:Y:S01]  /*3630*/  STG.E desc[UR10][R2.64], R5 ;  /* 0x0000000502007986 */ /* 0x002fe2000c10190a */
[----:B------:R-:W-:Y:S05]  /*3640*/  EXIT ;  /* 0x000000000000794d */ /* 0x000fea0003800000 */
.L_x_2:
[----:B------:R-:W-:-:S00]  /*3650*/  BRA `(.L_x_2) ;  /* 0xfffffffc00fc7947 */ /* 0x000fc0000383ffff */
[----:B------:R-:W-:-:S00]  /*3660*/  NOP ;  /* 0x0000000000007918 */ /* 0x000fc00000000000 */
        /* <DEDUP_REMOVED lines=9> */
.L_x_3:


//--------------------- .nv.global.init           --------------------------
	.section	.nv.global.init,"aw",@progbits
.nv.global.init:
	.type		_$_str,@object
	.size		_$_str,(.L_0 - _$_str)
_$_str:
        /*0000*/ 	.byte	0x5f, 0x5f, 0x43, 0x55, 0x44, 0x41, 0x5f, 0x46, 0x54, 0x5a, 0x00
.L_0:


//--------------------- .nv.shared.attn_fwd       --------------------------
	.section	.nv.shared.attn_fwd,"aw",@nobits
	.sectionflags	@""
	.align	16
	.zero		1024


//--------------------- .nv.shared.reserved.0     --------------------------
	.section	.nv.shared.reserved.0,"aw",@nobits
	.weak		__nv_reservedSMEM_offset_0_alias
	.size		__nv_reservedSMEM_offset_0_alias, 0, 0
	.other		__nv_reservedSMEM_offset_0_alias,@"STO_CUDA_RESERVED_SHARED STV_DEFAULT"
__nv_reservedSMEM_offset_0_alias:
	.zero		0


//--------------------- .nv.constant0.attn_fwd    --------------------------
	.section	.nv.constant0.attn_fwd,"a",@progbits
	.sectionflags	@""
	.align	4
.nv.constant0.attn_fwd:
	.zero		664


//--------------------- SYMBOLS --------------------------

	.type		.nv.reservedSmem.offset0,@object
	.size		.nv.reservedSmem.offset0,0x4
